	.target	sm_90a

	.elftype	@"ET_EXEC"


//--------------------- .note.nv.tkinfo           --------------------------
	.section	.note.nv.tkinfo,"",@"SHT_NOTE"
	.sectionflags	@"SHF_NOTE_NV_TKINFO"
	.tkinfo
        /*0018*/ 	.word	0x00000002
        /*0030*/ 	.string	""
        /*0030*/ 	.string	"ptxas"
        /*0030*/ 	.string	"Cuda compilation tools, release 13.0, V13.0.88"
        /*0030*/ 	.string	"Build cuda_13.0.r13.0/compiler.36424714_0"
        /*0030*/ 	.string	"-arch sm_90a -m 64 "



//--------------------- .note.nv.cuinfo           --------------------------
	.section	.note.nv.cuinfo,"",@"SHT_NOTE"
	.sectionflags	@"SHF_NOTE_NV_CUINFO"
        /*0018*/ 	.short	0x0002
        /*001a*/ 	.short	0x005a
        /*001c*/ 	.short	0x0082
	.zero		2


//--------------------- .nv.info                  --------------------------
	.section	.nv.info,"",@"SHT_CUDA_INFO"
	.align	4


	//----- nvinfo : EIATTR_REGCOUNT
	.align		4
        /*0000*/ 	.byte	0x04, 0x2f
        /*0002*/ 	.short	(.L_12 - .L_11)
	.align		4
.L_11:
        /*0004*/ 	.word	index@(_ZN7cutlass13device_kernelIN5flash19enable_sm80_to_sm89INS1_16FlashAttnFwdSm80INS1_25CollectiveMainloopFwdSm80ILi8ELi1ELb0EN4cute5tupleIJNS5_1CILi128EEENS7_ILi48EEENS7_ILi256EEEEEELi256ENS_6half_tEfNS_4arch4Sm80ELb1ELb0ELb1ELb1ELb1ELb1ELb1ELb1EEENS1_21CollectiveEpilogueFwdINS6_IJS8_SA_S9_EEENS6_IJNS7_ILi1EEESI_SI_EEESC_SE_Li256ELb1ELb1ELb1ELb0EEENS1_36VarlenDynamicPersistentTileSchedulerILi128ELi48ELi256ELi256ELb1ELb1ELb0ELb1ELb1ELb1EEEEEEEEEvNT_6ParamsE)
        /*0008*/ 	.word	0x00000004


	//----- nvinfo : EIATTR_FRAME_SIZE
	.align		4
.L_12:
        /*000c*/ 	.byte	0x04, 0x11
        /*000e*/ 	.short	(.L_14 - .L_13)
	.align		4
.L_13:
        /*0010*/ 	.word	index@(_ZN7cutlass13device_kernelIN5flash19enable_sm80_to_sm89INS1_16FlashAttnFwdSm80INS1_25CollectiveMainloopFwdSm80ILi8ELi1ELb0EN4cute5tupleIJNS5_1CILi128EEENS7_ILi48EEENS7_ILi256EEEEEELi256ENS_6half_tEfNS_4arch4Sm80ELb1ELb0ELb1ELb1ELb1ELb1ELb1ELb1EEENS1_21CollectiveEpilogueFwdINS6_IJS8_SA_S9_EEENS6_IJNS7_ILi1EEESI_SI_EEESC_SE_Li256ELb1ELb1ELb1ELb0EEENS1_36VarlenDynamicPersistentTileSchedulerILi128ELi48ELi256ELi256ELb1ELb1ELb0ELb1ELb1ELb1EEEEEEEEEvNT_6ParamsE)
        /*0014*/ 	.word	0x00000000


	//----- nvinfo : EIATTR_REGCOUNT
	.align		4
.L_14:
        /*0018*/ 	.byte	0x04, 0x2f
        /*001a*/ 	.short	(.L_16 - .L_15)
	.align		4
.L_15:
        /*001c*/ 	.word	index@(_ZN7cutlass13device_kernelIN5flash19enable_sm80_to_sm89INS1_16FlashAttnFwdSm80INS1_25CollectiveMainloopFwdSm80ILi8ELi1ELb0EN4cute5tupleIJNS5_1CILi128EEENS7_ILi64EEENS7_ILi256EEEEEELi256ENS_6half_tEfNS_4arch4Sm80ELb1ELb0ELb1ELb1ELb1ELb0ELb1ELb1EEENS1_21CollectiveEpilogueFwdINS6_IJS8_SA_S9_EEENS6_IJNS7_ILi1EEESI_SI_EEESC_SE_Li256ELb1ELb1ELb1ELb0EEENS1_36VarlenDynamicPersistentTileSchedulerILi128ELi64ELi256ELi256ELb1ELb1ELb0ELb1ELb1ELb1EEEEEEEEEvNT_6ParamsE)
        /*0020*/ 	.word	0x00000004


	//----- nvinfo : EIATTR_FRAME_SIZE
	.align		4
.L_16:
        /*0024*/ 	.byte	0x04, 0x11
        /*0026*/ 	.short	(.L_18 - .L_17)
	.align		4
.L_17:
        /*0028*/ 	.word	index@(_ZN7cutlass13device_kernelIN5flash19enable_sm80_to_sm89INS1_16FlashAttnFwdSm80INS1_25CollectiveMainloopFwdSm80ILi8ELi1ELb0EN4cute5tupleIJNS5_1CILi128EEENS7_ILi64EEENS7_ILi256EEEEEELi256ENS_6half_tEfNS_4arch4Sm80ELb1ELb0ELb1ELb1ELb1ELb0ELb1ELb1EEENS1_21CollectiveEpilogueFwdINS6_IJS8_SA_S9_EEENS6_IJNS7_ILi1EEESI_SI_EEESC_SE_Li256ELb1ELb1ELb1ELb0EEENS1_36VarlenDynamicPersistentTileSchedulerILi128ELi64ELi256ELi256ELb1ELb1ELb0ELb1ELb1ELb1EEEEEEEEEvNT_6ParamsE)
        /*002c*/ 	.word	0x00000000


	//----- nvinfo : EIATTR_REGCOUNT
	.align		4
.L_18:
        /*0030*/ 	.byte	0x04, 0x2f
        /*0032*/ 	.short	(.L_20 - .L_19)
	.align		4
.L_19:
        /*0034*/ 	.word	index@(_ZN7cutlass13device_kernelIN5flash19enable_sm80_to_sm89INS1_16FlashAttnFwdSm80INS1_25CollectiveMainloopFwdSm80ILi8ELi1ELb0EN4cute5tupleIJNS5_1CILi128EEENS7_ILi96EEENS7_ILi256EEEEEELi256ENS_6half_tEfNS_4arch4Sm80ELb1ELb0ELb1ELb0ELb1ELb0ELb1ELb1EEENS1_21CollectiveEpilogueFwdINS6_IJS8_SA_S9_EEENS6_IJNS7_ILi1EEESI_SI_EEESC_SE_Li256ELb0ELb1ELb1ELb0EEENS1_30DynamicPersistentTileSchedulerILi256ELi256ELb1ELb1ELb0EEEEEEEEEvNT_6ParamsE)
        /*0038*/ 	.word	0x00000004


	//----- nvinfo : EIATTR_FRAME_SIZE
	.align		4
.L_20:
        /*003c*/ 	.byte	0x04, 0x11
        /*003e*/ 	.short	(.L_22 - .L_21)
	.align		4
.L_21:
        /*0040*/ 	.word	index@(_ZN7cutlass13device_kernelIN5flash19enable_sm80_to_sm89INS1_16FlashAttnFwdSm80INS1_25CollectiveMainloopFwdSm80ILi8ELi1ELb0EN4cute5tupleIJNS5_1CILi128EEENS7_ILi96EEENS7_ILi256EEEEEELi256ENS_6half_tEfNS_4arch4Sm80ELb1ELb0ELb1ELb0ELb1ELb0ELb1ELb1EEENS1_21CollectiveEpilogueFwdINS6_IJS8_SA_S9_EEENS6_IJNS7_ILi1EEESI_SI_EEESC_SE_Li256ELb0ELb1ELb1ELb0EEENS1_30DynamicPersistentTileSchedulerILi256ELi256ELb1ELb1ELb0EEEEEEEEEvNT_6ParamsE)
        /*0044*/ 	.word	0x00000000


	//----- nvinfo : EIATTR_REGCOUNT
	.align		4
.L_22:
        /*0048*/ 	.byte	0x04, 0x2f
        /*004a*/ 	.short	(.L_24 - .L_23)
	.align		4
.L_23:
        /*004c*/ 	.word	index@(_ZN7cutlass13device_kernelIN5flash19enable_sm80_to_sm89INS1_16FlashAttnFwdSm80INS1_25CollectiveMainloopFwdSm80ILi8ELi1ELb0EN4cute5tupleIJNS5_1CILi128EEENS7_ILi48EEENS7_ILi256EEEEEELi256ENS_6half_tEfNS_4arch4Sm80ELb0ELb1ELb1ELb1ELb1ELb1ELb1ELb1EEENS1_21CollectiveEpilogueFwdINS6_IJS8_SA_S9_EEENS6_IJNS7_ILi1EEESI_SI_EEESC_SE_Li256ELb1ELb1ELb1ELb0EEENS1_36VarlenDynamicPersistentTileSchedulerILi128ELi48ELi256ELi256ELb1ELb1ELb0ELb1ELb0ELb1EEEEEEEEEvNT_6ParamsE)
        /*0050*/ 	.word	0x00000004


	//----- nvinfo : EIATTR_FRAME_SIZE
	.align		4
.L_24:
        /*0054*/ 	.byte	0x04, 0x11
        /*0056*/ 	.short	(.L_26 - .L_25)
	.align		4
.L_25:
        /*0058*/ 	.word	index@(_ZN7cutlass13device_kernelIN5flash19enable_sm80_to_sm89INS1_16FlashAttnFwdSm80INS1_25CollectiveMainloopFwdSm80ILi8ELi1ELb0EN4cute5tupleIJNS5_1CILi128EEENS7_ILi48EEENS7_ILi256EEEEEELi256ENS_6half_tEfNS_4arch4Sm80ELb0ELb1ELb1ELb1ELb1ELb1ELb1ELb1EEENS1_21CollectiveEpilogueFwdINS6_IJS8_SA_S9_EEENS6_IJNS7_ILi1EEESI_SI_EEESC_SE_Li256ELb1ELb1ELb1ELb0EEENS1_36VarlenDynamicPersistentTileSchedulerILi128ELi48ELi256ELi256ELb1ELb1ELb0ELb1ELb0ELb1EEEEEEEEEvNT_6ParamsE)
        /*005c*/ 	.word	0x00000000


	//----- nvinfo : EIATTR_REGCOUNT
	.align		4
.L_26:
        /*0060*/ 	.byte	0x04, 0x2f
        /*0062*/ 	.short	(.L_28 - .L_27)
	.align		4
.L_27:
        /*0064*/ 	.word	index@(_ZN7cutlass13device_kernelIN5flash19enable_sm80_to_sm89INS1_16FlashAttnFwdSm80INS1_25CollectiveMainloopFwdSm80ILi8ELi1ELb0EN4cute5tupleIJNS5_1CILi128EEENS7_ILi64EEENS7_ILi256EEEEEELi256ENS_6half_tEfNS_4arch4Sm80ELb0ELb1ELb1ELb1ELb1ELb0ELb1ELb1EEENS1_21CollectiveEpilogueFwdINS6_IJS8_SA_S9_EEENS6_IJNS7_ILi1EEESI_SI_EEESC_SE_Li256ELb1ELb1ELb1ELb0EEENS1_36VarlenDynamicPersistentTileSchedulerILi128ELi64ELi256ELi256ELb1ELb1ELb0ELb1ELb0ELb1EEEEEEEEEvNT_6ParamsE)
        /*0068*/ 	.word	0x00000004


	//----- nvinfo : EIATTR_FRAME_SIZE
	.align		4
.L_28:
        /*006c*/ 	.byte	0x04, 0x11
        /*006e*/ 	.short	(.L_30 - .L_29)
	.align		4
.L_29:
        /*0070*/ 	.word	index@(_ZN7cutlass13device_kernelIN5flash19enable_sm80_to_sm89INS1_16FlashAttnFwdSm80INS1_25CollectiveMainloopFwdSm80ILi8ELi1ELb0EN4cute5tupleIJNS5_1CILi128EEENS7_ILi64EEENS7_ILi256EEEEEELi256ENS_6half_tEfNS_4arch4Sm80ELb0ELb1ELb1ELb1ELb1ELb0ELb1ELb1EEENS1_21CollectiveEpilogueFwdINS6_IJS8_SA_S9_EEENS6_IJNS7_ILi1EEESI_SI_EEESC_SE_Li256ELb1ELb1ELb1ELb0EEENS1_36VarlenDynamicPersistentTileSchedulerILi128ELi64ELi256ELi256ELb1ELb1ELb0ELb1ELb0ELb1EEEEEEEEEvNT_6ParamsE)
        /*0074*/ 	.word	0x00000000


	//----- nvinfo : EIATTR_REGCOUNT
	.align		4
.L_30:
        /*0078*/ 	.byte	0x04, 0x2f
        /*007a*/ 	.short	(.L_32 - .L_31)
	.align		4
.L_31:
        /*007c*/ 	.word	index@(_ZN7cutlass13device_kernelIN5flash19enable_sm80_to_sm89INS1_16FlashAttnFwdSm80INS1_25CollectiveMainloopFwdSm80ILi8ELi1ELb0EN4cute5tupleIJNS5_1CILi128EEENS7_ILi64EEENS7_ILi256EEEEEELi256ENS_6half_tEfNS_4arch4Sm80ELb0ELb1ELb1ELb0ELb1ELb0ELb1ELb1EEENS1_21CollectiveEpilogueFwdINS6_IJS8_SA_S9_EEENS6_IJNS7_ILi1EEESI_SI_EEESC_SE_Li256ELb0ELb1ELb1ELb0EEENS1_19SingleTileSchedulerILb0ELb1ELb1ELi128EEEEEEEEEvNT_6ParamsE)
        /*0080*/ 	.word	0x00000004


	//----- nvinfo : EIATTR_FRAME_SIZE
	.align		4
.L_32:
        /*0084*/ 	.byte	0x04, 0x11
        /*0086*/ 	.short	(.L_34 - .L_33)
	.align		4
.L_33:
        /*0088*/ 	.word	index@(_ZN7cutlass13device_kernelIN5flash19enable_sm80_to_sm89INS1_16FlashAttnFwdSm80INS1_25CollectiveMainloopFwdSm80ILi8ELi1ELb0EN4cute5tupleIJNS5_1CILi128EEENS7_ILi64EEENS7_ILi256EEEEEELi256ENS_6half_tEfNS_4arch4Sm80ELb0ELb1ELb1ELb0ELb1ELb0ELb1ELb1EEENS1_21CollectiveEpilogueFwdINS6_IJS8_SA_S9_EEENS6_IJNS7_ILi1EEESI_SI_EEESC_SE_Li256ELb0ELb1ELb1ELb0EEENS1_19SingleTileSchedulerILb0ELb1ELb1ELi128EEEEEEEEEvNT_6ParamsE)
        /*008c*/ 	.word	0x00000000


	//----- nvinfo : EIATTR_REGCOUNT
	.align		4
.L_34:
        /*0090*/ 	.byte	0x04, 0x2f
        /*0092*/ 	.short	(.L_36 - .L_35)
	.align		4
.L_35:
        /*0094*/ 	.word	index@(_ZN7cutlass13device_kernelIN5flash19enable_sm80_to_sm89INS1_16FlashAttnFwdSm80INS1_25CollectiveMainloopFwdSm80ILi8ELi1ELb0EN4cute5tupleIJNS5_1CILi128EEENS7_ILi48EEENS7_ILi256EEEEEELi256ENS_6half_tEfNS_4arch4Sm80ELb0ELb0ELb1ELb1ELb1ELb1ELb1ELb1EEENS1_21CollectiveEpilogueFwdINS6_IJS8_SA_S9_EEENS6_IJNS7_ILi1EEESI_SI_EEESC_SE_Li256ELb1ELb1ELb1ELb0EEENS1_36VarlenDynamicPersistentTileSchedulerILi128ELi48ELi256ELi256ELb1ELb1ELb0ELb0ELb1ELb1EEEEEEEEEvNT_6ParamsE)
        /*0098*/ 	.word	0x00000004


	//----- nvinfo : EIATTR_FRAME_SIZE
	.align		4
.L_36:
        /*009c*/ 	.byte	0x04, 0x11
        /*009e*/ 	.short	(.L_38 - .L_37)
	.align		4
.L_37:
        /*00a0*/ 	.word	index@(_ZN7cutlass13device_kernelIN5flash19enable_sm80_to_sm89INS1_16FlashAttnFwdSm80INS1_25CollectiveMainloopFwdSm80ILi8ELi1ELb0EN4cute5tupleIJNS5_1CILi128EEENS7_ILi48EEENS7_ILi256EEEEEELi256ENS_6half_tEfNS_4arch4Sm80ELb0ELb0ELb1ELb1ELb1ELb1ELb1ELb1EEENS1_21CollectiveEpilogueFwdINS6_IJS8_SA_S9_EEENS6_IJNS7_ILi1EEESI_SI_EEESC_SE_Li256ELb1ELb1ELb1ELb0EEENS1_36VarlenDynamicPersistentTileSchedulerILi128ELi48ELi256ELi256ELb1ELb1ELb0ELb0ELb1ELb1EEEEEEEEEvNT_6ParamsE)
        /*00a4*/ 	.word	0x00000000


	//----- nvinfo : EIATTR_REGCOUNT
	.align		4
.L_38:
        /*00a8*/ 	.byte	0x04, 0x2f
        /*00aa*/ 	.short	(.L_40 - .L_39)
	.align		4
.L_39:
        /*00ac*/ 	.word	index@(_ZN7cutlass13device_kernelIN5flash19enable_sm80_to_sm89INS1_16FlashAttnFwdSm80INS1_25CollectiveMainloopFwdSm80ILi8ELi1ELb0EN4cute5tupleIJNS5_1CILi128EEENS7_ILi64EEENS7_ILi256EEEEEELi256ENS_6half_tEfNS_4arch4Sm80ELb0ELb0ELb1ELb1ELb1ELb0ELb1ELb1EEENS1_21CollectiveEpilogueFwdINS6_IJS8_SA_S9_EEENS6_IJNS7_ILi1EEESI_SI_EEESC_SE_Li256ELb1ELb1ELb1ELb0EEENS1_36VarlenDynamicPersistentTileSchedulerILi128ELi64ELi256ELi256ELb1ELb1ELb0ELb0ELb1ELb1EEEEEEEEEvNT_6ParamsE)
        /*00b0*/ 	.word	0x00000004


	//----- nvinfo : EIATTR_FRAME_SIZE
	.align		4
.L_40:
        /*00b4*/ 	.byte	0x04, 0x11
        /*00b6*/ 	.short	(.L_42 - .L_41)
	.align		4
.L_41:
        /*00b8*/ 	.word	index@(_ZN7cutlass13device_kernelIN5flash19enable_sm80_to_sm89INS1_16FlashAttnFwdSm80INS1_25CollectiveMainloopFwdSm80ILi8ELi1ELb0EN4cute5tupleIJNS5_1CILi128EEENS7_ILi64EEENS7_ILi256EEEEEELi256ENS_6half_tEfNS_4arch4Sm80ELb0ELb0ELb1ELb1ELb1ELb0ELb1ELb1EEENS1_21CollectiveEpilogueFwdINS6_IJS8_SA_S9_EEENS6_IJNS7_ILi1EEESI_SI_EEESC_SE_Li256ELb1ELb1ELb1ELb0EEENS1_36VarlenDynamicPersistentTileSchedulerILi128ELi64ELi256ELi256ELb1ELb1ELb0ELb0ELb1ELb1EEEEEEEEEvNT_6ParamsE)
        /*00bc*/ 	.word	0x00000000


	//----- nvinfo : EIATTR_REGCOUNT
	.align		4
.L_42:
        /*00c0*/ 	.byte	0x04, 0x2f
        /*00c2*/ 	.short	(.L_44 - .L_43)
	.align		4
.L_43:
        /*00c4*/ 	.word	index@(_ZN7cutlass13device_kernelIN5flash19enable_sm80_to_sm89INS1_16FlashAttnFwdSm80INS1_25CollectiveMainloopFwdSm80ILi8ELi1ELb0EN4cute5tupleIJNS5_1CILi128EEENS7_ILi96EEENS7_ILi256EEEEEELi256ENS_6half_tEfNS_4arch4Sm80ELb0ELb0ELb1ELb0ELb1ELb0ELb1ELb1EEENS1_21CollectiveEpilogueFwdINS6_IJS8_SA_S9_EEENS6_IJNS7_ILi1EEESI_SI_EEESC_SE_Li256ELb0ELb1ELb1ELb0EEENS1_19SingleTileSchedulerILb0ELb1ELb1ELi128EEEEEEEEEvNT_6ParamsE)
        /*00c8*/ 	.word	0x00000004


	//----- nvinfo : EIATTR_FRAME_SIZE
	.align		4
.L_44:
        /*00cc*/ 	.byte	0x04, 0x11
        /*00ce*/ 	.short	(.L_46 - .L_45)
	.align		4
.L_45:
        /*00d0*/ 	.word	index@(_ZN7cutlass13device_kernelIN5flash19enable_sm80_to_sm89INS1_16FlashAttnFwdSm80INS1_25CollectiveMainloopFwdSm80ILi8ELi1ELb0EN4cute5tupleIJNS5_1CILi128EEENS7_ILi96EEENS7_ILi256EEEEEELi256ENS_6half_tEfNS_4arch4Sm80ELb0ELb0ELb1ELb0ELb1ELb0ELb1ELb1EEENS1_21CollectiveEpilogueFwdINS6_IJS8_SA_S9_EEENS6_IJNS7_ILi1EEESI_SI_EEESC_SE_Li256ELb0ELb1ELb1ELb0EEENS1_19SingleTileSchedulerILb0ELb1ELb1ELi128EEEEEEEEEvNT_6ParamsE)
        /*00d4*/ 	.word	0x00000000


	//----- nvinfo : EIATTR_REGCOUNT
	.align		4
.L_46:
        /*00d8*/ 	.byte	0x04, 0x2f
        /*00da*/ 	.short	(.L_48 - .L_47)
	.align		4
.L_47:
        /*00dc*/ 	.word	index@(_ZN7cutlass13device_kernelIN5flash19enable_sm80_to_sm89INS1_16FlashAttnFwdSm80INS1_25CollectiveMainloopFwdSm80ILi8ELi1ELb0EN4cute5tupleIJNS5_1CILi128EEENS7_ILi32EEENS7_ILi256EEEEEELi256ENS_6half_tEfNS_4arch4Sm80ELb1ELb0ELb1ELb1ELb1ELb1ELb1ELb1EEENS1_21CollectiveEpilogueFwdINS6_IJS8_SA_S9_EEENS6_IJNS7_ILi1EEESI_SI_EEESC_SE_Li256ELb1ELb1ELb1ELb0EEENS1_36VarlenDynamicPersistentTileSchedulerILi128ELi32ELi256ELi256ELb1ELb1ELb0ELb1ELb1ELb1EEEEEEEEEvNT_6ParamsE)
        /*00e0*/ 	.word	0x00000004


	//----- nvinfo : EIATTR_FRAME_SIZE
	.align		4
.L_48:
        /*00e4*/ 	.byte	0x04, 0x11
        /*00e6*/ 	.short	(.L_50 - .L_49)
	.align		4
.L_49:
        /*00e8*/ 	.word	index@(_ZN7cutlass13device_kernelIN5flash19enable_sm80_to_sm89INS1_16FlashAttnFwdSm80INS1_25CollectiveMainloopFwdSm80ILi8ELi1ELb0EN4cute5tupleIJNS5_1CILi128EEENS7_ILi32EEENS7_ILi256EEEEEELi256ENS_6half_tEfNS_4arch4Sm80ELb1ELb0ELb1ELb1ELb1ELb1ELb1ELb1EEENS1_21CollectiveEpilogueFwdINS6_IJS8_SA_S9_EEENS6_IJNS7_ILi1EEESI_SI_EEESC_SE_Li256ELb1ELb1ELb1ELb0EEENS1_36VarlenDynamicPersistentTileSchedulerILi128ELi32ELi256ELi256ELb1ELb1ELb0ELb1ELb1ELb1EEEEEEEEEvNT_6ParamsE)
        /*00ec*/ 	.word	0x00000000


	//----- nvinfo : EIATTR_REGCOUNT
	.align		4
.L_50:
        /*00f0*/ 	.byte	0x04, 0x2f
        /*00f2*/ 	.short	(.L_52 - .L_51)
	.align		4
.L_51:
        /*00f4*/ 	.word	index@(_ZN7cutlass13device_kernelIN5flash19enable_sm80_to_sm89INS1_16FlashAttnFwdSm80INS1_25CollectiveMainloopFwdSm80ILi8ELi1ELb1EN4cute5tupleIJNS5_1CILi128EEENS7_ILi48EEENS7_ILi256EEEEEELi256ENS_6half_tEfNS_4arch4Sm80ELb1ELb0ELb1ELb1ELb1ELb0ELb1ELb1EEENS1_21CollectiveEpilogueFwdINS6_IJS8_SA_S9_EEENS6_IJNS7_ILi1EEESI_SI_EEESC_SE_Li256ELb1ELb1ELb1ELb0EEENS1_36VarlenDynamicPersistentTileSchedulerILi128ELi48ELi256ELi256ELb1ELb1ELb0ELb1ELb1ELb1EEEEEEEEEvNT_6ParamsE)
        /*00f8*/ 	.word	0x00000004


	//----- nvinfo : EIATTR_FRAME_SIZE
	.align		4
.L_52:
        /*00fc*/ 	.byte	0x04, 0x11
        /*00fe*/ 	.short	(.L_54 - .L_53)
	.align		4
.L_53:
        /*0100*/ 	.word	index@(_ZN7cutlass13device_kernelIN5flash19enable_sm80_to_sm89INS1_16FlashAttnFwdSm80INS1_25CollectiveMainloopFwdSm80ILi8ELi1ELb1EN4cute5tupleIJNS5_1CILi128EEENS7_ILi48EEENS7_ILi256EEEEEELi256ENS_6half_tEfNS_4arch4Sm80ELb1ELb0ELb1ELb1ELb1ELb0ELb1ELb1EEENS1_21CollectiveEpilogueFwdINS6_IJS8_SA_S9_EEENS6_IJNS7_ILi1EEESI_SI_EEESC_SE_Li256ELb1ELb1ELb1ELb0EEENS1_36VarlenDynamicPersistentTileSchedulerILi128ELi48ELi256ELi256ELb1ELb1ELb0ELb1ELb1ELb1EEEEEEEEEvNT_6ParamsE)
        /*0104*/ 	.word	0x00000000


	//----- nvinfo : EIATTR_REGCOUNT
	.align		4
.L_54:
        /*0108*/ 	.byte	0x04, 0x2f
        /*010a*/ 	.short	(.L_56 - .L_55)
	.align		4
.L_55:
        /*010c*/ 	.word	index@(_ZN7cutlass13device_kernelIN5flash19enable_sm80_to_sm89INS1_16FlashAttnFwdSm80INS1_25CollectiveMainloopFwdSm80ILi8ELi1ELb1EN4cute5tupleIJNS5_1CILi128EEENS7_ILi64EEENS7_ILi256EEEEEELi256ENS_6half_tEfNS_4arch4Sm80ELb1ELb0ELb1ELb0ELb1ELb0ELb1ELb1EEENS1_21CollectiveEpilogueFwdINS6_IJS8_SA_S9_EEENS6_IJNS7_ILi1EEESI_SI_EEESC_SE_Li256ELb0ELb1ELb1ELb0EEENS1_30DynamicPersistentTileSchedulerILi256ELi256ELb1ELb1ELb0EEEEEEEEEvNT_6ParamsE)
        /*0110*/ 	.word	0x00000004


	//----- nvinfo : EIATTR_FRAME_SIZE
	.align		4
.L_56:
        /*0114*/ 	.byte	0x04, 0x11
        /*0116*/ 	.short	(.L_58 - .L_57)
	.align		4
.L_57:
        /*0118*/ 	.word	index@(_ZN7cutlass13device_kernelIN5flash19enable_sm80_to_sm89INS1_16FlashAttnFwdSm80INS1_25CollectiveMainloopFwdSm80ILi8ELi1ELb1EN4cute5tupleIJNS5_1CILi128EEENS7_ILi64EEENS7_ILi256EEEEEELi256ENS_6half_tEfNS_4arch4Sm80ELb1ELb0ELb1ELb0ELb1ELb0ELb1ELb1EEENS1_21CollectiveEpilogueFwdINS6_IJS8_SA_S9_EEENS6_IJNS7_ILi1EEESI_SI_EEESC_SE_Li256ELb0ELb1ELb1ELb0EEENS1_30DynamicPersistentTileSchedulerILi256ELi256ELb1ELb1ELb0EEEEEEEEEvNT_6ParamsE)
        /*011c*/ 	.word	0x00000000


	//----- nvinfo : EIATTR_REGCOUNT
	.align		4
.L_58:
        /*0120*/ 	.byte	0x04, 0x2f
        /*0122*/ 	.short	(.L_60 - .L_59)
	.align		4
.L_59:
        /*0124*/ 	.word	index@(_ZN7cutlass13device_kernelIN5flash19enable_sm80_to_sm89INS1_16FlashAttnFwdSm80INS1_25CollectiveMainloopFwdSm80ILi8ELi1ELb0EN4cute5tupleIJNS5_1CILi128EEENS7_ILi32EEENS7_ILi256EEEEEELi256ENS_6half_tEfNS_4arch4Sm80ELb0ELb1ELb1ELb1ELb1ELb1ELb1ELb1EEENS1_21CollectiveEpilogueFwdINS6_IJS8_SA_S9_EEENS6_IJNS7_ILi1EEESI_SI_EEESC_SE_Li256ELb1ELb1ELb1ELb0EEENS1_36VarlenDynamicPersistentTileSchedulerILi128ELi32ELi256ELi256ELb1ELb1ELb0ELb1ELb0ELb1EEEEEEEEEvNT_6ParamsE)
        /*0128*/ 	.word	0x00000004


	//----- nvinfo : EIATTR_FRAME_SIZE
	.align		4
.L_60:
        /*012c*/ 	.byte	0x04, 0x11
        /*012e*/ 	.short	(.L_62 - .L_61)
	.align		4
.L_61:
        /*0130*/ 	.word	index@(_ZN7cutlass13device_kernelIN5flash19enable_sm80_to_sm89INS1_16FlashAttnFwdSm80INS1_25CollectiveMainloopFwdSm80ILi8ELi1ELb0EN4cute5tupleIJNS5_1CILi128EEENS7_ILi32EEENS7_ILi256EEEEEELi256ENS_6half_tEfNS_4arch4Sm80ELb0ELb1ELb1ELb1ELb1ELb1ELb1ELb1EEENS1_21CollectiveEpilogueFwdINS6_IJS8_SA_S9_EEENS6_IJNS7_ILi1EEESI_SI_EEESC_SE_Li256ELb1ELb1ELb1ELb0EEENS1_36VarlenDynamicPersistentTileSchedulerILi128ELi32ELi256ELi256ELb1ELb1ELb0ELb1ELb0ELb1EEEEEEEEEvNT_6ParamsE)
        /*0134*/ 	.word	0x00000000


	//----- nvinfo : EIATTR_REGCOUNT
	.align		4
.L_62:
        /*0138*/ 	.byte	0x04, 0x2f
        /*013a*/ 	.short	(.L_64 - .L_63)
	.align		4
.L_63:
        /*013c*/ 	.word	index@(_ZN7cutlass13device_kernelIN5flash19enable_sm80_to_sm89INS1_16FlashAttnFwdSm80INS1_25CollectiveMainloopFwdSm80ILi8ELi1ELb1EN4cute5tupleIJNS5_1CILi128EEENS7_ILi48EEENS7_ILi256EEEEEELi256ENS_6half_tEfNS_4arch4Sm80ELb0ELb1ELb1ELb1ELb1ELb0ELb1ELb1EEENS1_21CollectiveEpilogueFwdINS6_IJS8_SA_S9_EEENS6_IJNS7_ILi1EEESI_SI_EEESC_SE_Li256ELb1ELb1ELb1ELb0EEENS1_36VarlenDynamicPersistentTileSchedulerILi128ELi48ELi256ELi256ELb1ELb1ELb0ELb1ELb0ELb1EEEEEEEEEvNT_6ParamsE)
        /*0140*/ 	.word	0x00000004


	//----- nvinfo : EIATTR_FRAME_SIZE
	.align		4
.L_64:
        /*0144*/ 	.byte	0x04, 0x11
        /*0146*/ 	.short	(.L_66 - .L_65)
	.align		4
.L_65:
        /*0148*/ 	.word	index@(_ZN7cutlass13device_kernelIN5flash19enable_sm80_to_sm89INS1_16FlashAttnFwdSm80INS1_25CollectiveMainloopFwdSm80ILi8ELi1ELb1EN4cute5tupleIJNS5_1CILi128EEENS7_ILi48EEENS7_ILi256EEEEEELi256ENS_6half_tEfNS_4arch4Sm80ELb0ELb1ELb1ELb1ELb1ELb0ELb1ELb1EEENS1_21CollectiveEpilogueFwdINS6_IJS8_SA_S9_EEENS6_IJNS7_ILi1EEESI_SI_EEESC_SE_Li256ELb1ELb1ELb1ELb0EEENS1_36VarlenDynamicPersistentTileSchedulerILi128ELi48ELi256ELi256ELb1ELb1ELb0ELb1ELb0ELb1EEEEEEEEEvNT_6ParamsE)
        /*014c*/ 	.word	0x00000000


	//----- nvinfo : EIATTR_REGCOUNT
	.align		4
.L_66:
        /*0150*/ 	.byte	0x04, 0x2f
        /*0152*/ 	.short	(.L_68 - .L_67)
	.align		4
.L_67:
        /*0154*/ 	.word	index@(_ZN7cutlass13device_kernelIN5flash19enable_sm80_to_sm89INS1_16FlashAttnFwdSm80INS1_25CollectiveMainloopFwdSm80ILi8ELi1ELb1EN4cute5tupleIJNS5_1CILi128EEENS7_ILi48EEENS7_ILi256EEEEEELi256ENS_6half_tEfNS_4arch4Sm80ELb0ELb1ELb1ELb0ELb1ELb0ELb1ELb1EEENS1_21CollectiveEpilogueFwdINS6_IJS8_SA_S9_EEENS6_IJNS7_ILi1EEESI_SI_EEESC_SE_Li256ELb0ELb1ELb1ELb0EEENS1_19SingleTileSchedulerILb0ELb1ELb1ELi128EEEEEEEEEvNT_6ParamsE)
        /*0158*/ 	.word	0x00000004


	//----- nvinfo : EIATTR_FRAME_SIZE
	.align		4
.L_68:
        /*015c*/ 	.byte	0x04, 0x11
        /*015e*/ 	.short	(.L_70 - .L_69)
	.align		4
.L_69:
        /*0160*/ 	.word	index@(_ZN7cutlass13device_kernelIN5flash19enable_sm80_to_sm89INS1_16FlashAttnFwdSm80INS1_25CollectiveMainloopFwdSm80ILi8ELi1ELb1EN4cute5tupleIJNS5_1CILi128EEENS7_ILi48EEENS7_ILi256EEEEEELi256ENS_6half_tEfNS_4arch4Sm80ELb0ELb1ELb1ELb0ELb1ELb0ELb1ELb1EEENS1_21CollectiveEpilogueFwdINS6_IJS8_SA_S9_EEENS6_IJNS7_ILi1EEESI_SI_EEESC_SE_Li256ELb0ELb1ELb1ELb0EEENS1_19SingleTileSchedulerILb0ELb1ELb1ELi128EEEEEEEEEvNT_6ParamsE)
        /*0164*/ 	.word	0x00000000


	//----- nvinfo : EIATTR_REGCOUNT
	.align		4
.L_70:
        /*0168*/ 	.byte	0x04, 0x2f
        /*016a*/ 	.short	(.L_72 - .L_71)
	.align		4
.L_71:
        /*016c*/ 	.word	index@(_ZN7cutlass13device_kernelIN5flash19enable_sm80_to_sm89INS1_16FlashAttnFwdSm80INS1_25CollectiveMainloopFwdSm80ILi8ELi1ELb0EN4cute5tupleIJNS5_1CILi128EEENS7_ILi32EEENS7_ILi256EEEEEELi256ENS_6half_tEfNS_4arch4Sm80ELb0ELb0ELb1ELb1ELb1ELb1ELb1ELb1EEENS1_21CollectiveEpilogueFwdINS6_IJS8_SA_S9_EEENS6_IJNS7_ILi1EEESI_SI_EEESC_SE_Li256ELb1ELb1ELb1ELb0EEENS1_36VarlenDynamicPersistentTileSchedulerILi128ELi32ELi256ELi256ELb1ELb1ELb0ELb0ELb1ELb1EEEEEEEEEvNT_6ParamsE)
        /*0170*/ 	.word	0x00000004


	//----- nvinfo : EIATTR_FRAME_SIZE
	.align		4
.L_72:
        /*0174*/ 	.byte	0x04, 0x11
        /*0176*/ 	.short	(.L_74 - .L_73)
	.align		4
.L_73:
        /*0178*/ 	.word	index@(_ZN7cutlass13device_kernelIN5flash19enable_sm80_to_sm89INS1_16FlashAttnFwdSm80INS1_25CollectiveMainloopFwdSm80ILi8ELi1ELb0EN4cute5tupleIJNS5_1CILi128EEENS7_ILi32EEENS7_ILi256EEEEEELi256ENS_6half_tEfNS_4arch4Sm80ELb0ELb0ELb1ELb1ELb1ELb1ELb1ELb1EEENS1_21CollectiveEpilogueFwdINS6_IJS8_SA_S9_EEENS6_IJNS7_ILi1EEESI_SI_EEESC_SE_Li256ELb1ELb1ELb1ELb0EEENS1_36VarlenDynamicPersistentTileSchedulerILi128ELi32ELi256ELi256ELb1ELb1ELb0ELb0ELb1ELb1EEEEEEEEEvNT_6ParamsE)
        /*017c*/ 	.word	0x00000000


	//----- nvinfo : EIATTR_REGCOUNT
	.align		4
.L_74:
        /*0180*/ 	.byte	0x04, 0x2f
        /*0182*/ 	.short	(.L_76 - .L_75)
	.align		4
.L_75:
        /*0184*/ 	.word	index@(_ZN7cutlass13device_kernelIN5flash19enable_sm80_to_sm89INS1_16FlashAttnFwdSm80INS1_25CollectiveMainloopFwdSm80ILi8ELi1ELb1EN4cute5tupleIJNS5_1CILi128EEENS7_ILi48EEENS7_ILi256EEEEEELi256ENS_6half_tEfNS_4arch4Sm80ELb0ELb0ELb1ELb1ELb1ELb0ELb1ELb1EEENS1_21CollectiveEpilogueFwdINS6_IJS8_SA_S9_EEENS6_IJNS7_ILi1EEESI_SI_EEESC_SE_Li256ELb1ELb1ELb1ELb0EEENS1_36VarlenDynamicPersistentTileSchedulerILi128ELi48ELi256ELi256ELb1ELb1ELb0ELb0ELb1ELb1EEEEEEEEEvNT_6ParamsE)
        /*0188*/ 	.word	0x00000004


	//----- nvinfo : EIATTR_FRAME_SIZE
	.align		4
.L_76:
        /*018c*/ 	.byte	0x04, 0x11
        /*018e*/ 	.short	(.L_78 - .L_77)
	.align		4
.L_77:
        /*0190*/ 	.word	index@(_ZN7cutlass13device_kernelIN5flash19enable_sm80_to_sm89INS1_16FlashAttnFwdSm80INS1_25CollectiveMainloopFwdSm80ILi8ELi1ELb1EN4cute5tupleIJNS5_1CILi128EEENS7_ILi48EEENS7_ILi256EEEEEELi256ENS_6half_tEfNS_4arch4Sm80ELb0ELb0ELb1ELb1ELb1ELb0ELb1ELb1EEENS1_21CollectiveEpilogueFwdINS6_IJS8_SA_S9_EEENS6_IJNS7_ILi1EEESI_SI_EEESC_SE_Li256ELb1ELb1ELb1ELb0EEENS1_36VarlenDynamicPersistentTileSchedulerILi128ELi48ELi256ELi256ELb1ELb1ELb0ELb0ELb1ELb1EEEEEEEEEvNT_6ParamsE)
        /*0194*/ 	.word	0x00000000


	//----- nvinfo : EIATTR_REGCOUNT
	.align		4
.L_78:
        /*0198*/ 	.byte	0x04, 0x2f
        /*019a*/ 	.short	(.L_80 - .L_79)
	.align		4
.L_79:
        /*019c*/ 	.word	index@(_ZN7cutlass13device_kernelIN5flash19enable_sm80_to_sm89INS1_16FlashAttnFwdSm80INS1_25CollectiveMainloopFwdSm80ILi8ELi1ELb1EN4cute5tupleIJNS5_1CILi128EEENS7_ILi64EEENS7_ILi256EEEEEELi256ENS_6half_tEfNS_4arch4Sm80ELb0ELb0ELb1ELb0ELb1ELb0ELb1ELb1EEENS1_21CollectiveEpilogueFwdINS6_IJS8_SA_S9_EEENS6_IJNS7_ILi1EEESI_SI_EEESC_SE_Li256ELb0ELb1ELb1ELb0EEENS1_19SingleTileSchedulerILb0ELb1ELb1ELi128EEEEEEEEEvNT_6ParamsE)
        /*01a0*/ 	.word	0x00000004


	//----- nvinfo : EIATTR_FRAME_SIZE
	.align		4
.L_80:
        /*01a4*/ 	.byte	0x04, 0x11
        /*01a6*/ 	.short	(.L_82 - .L_81)
	.align		4
.L_81:
        /*01a8*/ 	.word	index@(_ZN7cutlass13device_kernelIN5flash19enable_sm80_to_sm89INS1_16FlashAttnFwdSm80INS1_25CollectiveMainloopFwdSm80ILi8ELi1ELb1EN4cute5tupleIJNS5_1CILi128EEENS7_ILi64EEENS7_ILi256EEEEEELi256ENS_6half_tEfNS_4arch4Sm80ELb0ELb0ELb1ELb0ELb1ELb0ELb1ELb1EEENS1_21CollectiveEpilogueFwdINS6_IJS8_SA_S9_EEENS6_IJNS7_ILi1EEESI_SI_EEESC_SE_Li256ELb0ELb1ELb1ELb0EEENS1_19SingleTileSchedulerILb0ELb1ELb1ELi128EEEEEEEEEvNT_6ParamsE)
        /*01ac*/ 	.word	0x00000000


	//----- nvinfo : EIATTR_MIN_STACK_SIZE
	.align		4
.L_82:
        /*01b0*/ 	.byte	0x04, 0x12
        /*01b2*/ 	.short	(.L_84 - .L_83)
	.align		4
.L_83:
        /*01b4*/ 	.word	index@(_ZN7cutlass13device_kernelIN5flash19enable_sm80_to_sm89INS1_16FlashAttnFwdSm80INS1_25CollectiveMainloopFwdSm80ILi8ELi1ELb1EN4cute5tupleIJNS5_1CILi128EEENS7_ILi64EEENS7_ILi256EEEEEELi256ENS_6half_tEfNS_4arch4Sm80ELb0ELb0ELb1ELb0ELb1ELb0ELb1ELb1EEENS1_21CollectiveEpilogueFwdINS6_IJS8_SA_S9_EEENS6_IJNS7_ILi1EEESI_SI_EEESC_SE_Li256ELb0ELb1ELb1ELb0EEENS1_19SingleTileSchedulerILb0ELb1ELb1ELi128EEEEEEEEEvNT_6ParamsE)
        /*01b8*/ 	.word	0x00000000


	//----- nvinfo : EIATTR_MIN_STACK_SIZE
	.align		4
.L_84:
        /*01bc*/ 	.byte	0x04, 0x12
        /*01be*/ 	.short	(.L_86 - .L_85)
	.align		4
.L_85:
        /*01c0*/ 	.word	index@(_ZN7cutlass13device_kernelIN5flash19enable_sm80_to_sm89INS1_16FlashAttnFwdSm80INS1_25CollectiveMainloopFwdSm80ILi8ELi1ELb1EN4cute5tupleIJNS5_1CILi128EEENS7_ILi48EEENS7_ILi256EEEEEELi256ENS_6half_tEfNS_4arch4Sm80ELb0ELb0ELb1ELb1ELb1ELb0ELb1ELb1EEENS1_21CollectiveEpilogueFwdINS6_IJS8_SA_S9_EEENS6_IJNS7_ILi1EEESI_SI_EEESC_SE_Li256ELb1ELb1ELb1ELb0EEENS1_36VarlenDynamicPersistentTileSchedulerILi128ELi48ELi256ELi256ELb1ELb1ELb0ELb0ELb1ELb1EEEEEEEEEvNT_6ParamsE)
        /*01c4*/ 	.word	0x00000000


	//----- nvinfo : EIATTR_MIN_STACK_SIZE
	.align		4
.L_86:
        /*01c8*/ 	.byte	0x04, 0x12
        /*01ca*/ 	.short	(.L_88 - .L_87)
	.align		4
.L_87:
        /*01cc*/ 	.word	index@(_ZN7cutlass13device_kernelIN5flash19enable_sm80_to_sm89INS1_16FlashAttnFwdSm80INS1_25CollectiveMainloopFwdSm80ILi8ELi1ELb0EN4cute5tupleIJNS5_1CILi128EEENS7_ILi32EEENS7_ILi256EEEEEELi256ENS_6half_tEfNS_4arch4Sm80ELb0ELb0ELb1ELb1ELb1ELb1ELb1ELb1EEENS1_21CollectiveEpilogueFwdINS6_IJS8_SA_S9_EEENS6_IJNS7_ILi1EEESI_SI_EEESC_SE_Li256ELb1ELb1ELb1ELb0EEENS1_36VarlenDynamicPersistentTileSchedulerILi128ELi32ELi256ELi256ELb1ELb1ELb0ELb0ELb1ELb1EEEEEEEEEvNT_6ParamsE)
        /*01d0*/ 	.word	0x00000000


	//----- nvinfo : EIATTR_MIN_STACK_SIZE
	.align		4
.L_88:
        /*01d4*/ 	.byte	0x04, 0x12
        /*01d6*/ 	.short	(.L_90 - .L_89)
	.align		4
.L_89:
        /*01d8*/ 	.word	index@(_ZN7cutlass13device_kernelIN5flash19enable_sm80_to_sm89INS1_16FlashAttnFwdSm80INS1_25CollectiveMainloopFwdSm80ILi8ELi1ELb1EN4cute5tupleIJNS5_1CILi128EEENS7_ILi48EEENS7_ILi256EEEEEELi256ENS_6half_tEfNS_4arch4Sm80ELb0ELb1ELb1ELb0ELb1ELb0ELb1ELb1EEENS1_21CollectiveEpilogueFwdINS6_IJS8_SA_S9_EEENS6_IJNS7_ILi1EEESI_SI_EEESC_SE_Li256ELb0ELb1ELb1ELb0EEENS1_19SingleTileSchedulerILb0ELb1ELb1ELi128EEEEEEEEEvNT_6ParamsE)
        /*01dc*/ 	.word	0x00000000


	//----- nvinfo : EIATTR_MIN_STACK_SIZE
	.align		4
.L_90:
        /*01e0*/ 	.byte	0x04, 0x12
        /*01e2*/ 	.short	(.L_92 - .L_91)
	.align		4
.L_91:
        /*01e4*/ 	.word	index@(_ZN7cutlass13device_kernelIN5flash19enable_sm80_to_sm89INS1_16FlashAttnFwdSm80INS1_25CollectiveMainloopFwdSm80ILi8ELi1ELb1EN4cute5tupleIJNS5_1CILi128EEENS7_ILi48EEENS7_ILi256EEEEEELi256ENS_6half_tEfNS_4arch4Sm80ELb0ELb1ELb1ELb1ELb1ELb0ELb1ELb1EEENS1_21CollectiveEpilogueFwdINS6_IJS8_SA_S9_EEENS6_IJNS7_ILi1EEESI_SI_EEESC_SE_Li256ELb1ELb1ELb1ELb0EEENS1_36VarlenDynamicPersistentTileSchedulerILi128ELi48ELi256ELi256ELb1ELb1ELb0ELb1ELb0ELb1EEEEEEEEEvNT_6ParamsE)
        /*01e8*/ 	.word	0x00000000


	//----- nvinfo : EIATTR_MIN_STACK_SIZE
	.align		4
.L_92:
        /*01ec*/ 	.byte	0x04, 0x12
        /*01ee*/ 	.short	(.L_94 - .L_93)
	.align		4
.L_93:
        /*01f0*/ 	.word	index@(_ZN7cutlass13device_kernelIN5flash19enable_sm80_to_sm89INS1_16FlashAttnFwdSm80INS1_25CollectiveMainloopFwdSm80ILi8ELi1ELb0EN4cute5tupleIJNS5_1CILi128EEENS7_ILi32EEENS7_ILi256EEEEEELi256ENS_6half_tEfNS_4arch4Sm80ELb0ELb1ELb1ELb1ELb1ELb1ELb1ELb1EEENS1_21CollectiveEpilogueFwdINS6_IJS8_SA_S9_EEENS6_IJNS7_ILi1EEESI_SI_EEESC_SE_Li256ELb1ELb1ELb1ELb0EEENS1_36VarlenDynamicPersistentTileSchedulerILi128ELi32ELi256ELi256ELb1ELb1ELb0ELb1ELb0ELb1EEEEEEEEEvNT_6ParamsE)
        /*01f4*/ 	.word	0x00000000


	//----- nvinfo : EIATTR_MIN_STACK_SIZE
	.align		4
.L_94:
        /*01f8*/ 	.byte	0x04, 0x12
        /*01fa*/ 	.short	(.L_96 - .L_95)
	.align		4
.L_95:
        /*01fc*/ 	.word	index@(_ZN7cutlass13device_kernelIN5flash19enable_sm80_to_sm89INS1_16FlashAttnFwdSm80INS1_25CollectiveMainloopFwdSm80ILi8ELi1ELb1EN4cute5tupleIJNS5_1CILi128EEENS7_ILi64EEENS7_ILi256EEEEEELi256ENS_6half_tEfNS_4arch4Sm80ELb1ELb0ELb1ELb0ELb1ELb0ELb1ELb1EEENS1_21CollectiveEpilogueFwdINS6_IJS8_SA_S9_EEENS6_IJNS7_ILi1EEESI_SI_EEESC_SE_Li256ELb0ELb1ELb1ELb0EEENS1_30DynamicPersistentTileSchedulerILi256ELi256ELb1ELb1ELb0EEEEEEEEEvNT_6ParamsE)
        /*0200*/ 	.word	0x00000000


	//----- nvinfo : EIATTR_MIN_STACK_SIZE
	.align		4
.L_96:
        /*0204*/ 	.byte	0x04, 0x12
        /*0206*/ 	.short	(.L_98 - .L_97)
	.align		4
.L_97:
        /*0208*/ 	.word	index@(_ZN7cutlass13device_kernelIN5flash19enable_sm80_to_sm89INS1_16FlashAttnFwdSm80INS1_25CollectiveMainloopFwdSm80ILi8ELi1ELb1EN4cute5tupleIJNS5_1CILi128EEENS7_ILi48EEENS7_ILi256EEEEEELi256ENS_6half_tEfNS_4arch4Sm80ELb1ELb0ELb1ELb1ELb1ELb0ELb1ELb1EEENS1_21CollectiveEpilogueFwdINS6_IJS8_SA_S9_EEENS6_IJNS7_ILi1EEESI_SI_EEESC_SE_Li256ELb1ELb1ELb1ELb0EEENS1_36VarlenDynamicPersistentTileSchedulerILi128ELi48ELi256ELi256ELb1ELb1ELb0ELb1ELb1ELb1EEEEEEEEEvNT_6ParamsE)
        /*020c*/ 	.word	0x00000000


	//----- nvinfo : EIATTR_MIN_STACK_SIZE
	.align		4
.L_98:
        /*0210*/ 	.byte	0x04, 0x12
        /*0212*/ 	.short	(.L_100 - .L_99)
	.align		4
.L_99:
        /*0214*/ 	.word	index@(_ZN7cutlass13device_kernelIN5flash19enable_sm80_to_sm89INS1_16FlashAttnFwdSm80INS1_25CollectiveMainloopFwdSm80ILi8ELi1ELb0EN4cute5tupleIJNS5_1CILi128EEENS7_ILi32EEENS7_ILi256EEEEEELi256ENS_6half_tEfNS_4arch4Sm80ELb1ELb0ELb1ELb1ELb1ELb1ELb1ELb1EEENS1_21CollectiveEpilogueFwdINS6_IJS8_SA_S9_EEENS6_IJNS7_ILi1EEESI_SI_EEESC_SE_Li256ELb1ELb1ELb1ELb0EEENS1_36VarlenDynamicPersistentTileSchedulerILi128ELi32ELi256ELi256ELb1ELb1ELb0ELb1ELb1ELb1EEEEEEEEEvNT_6ParamsE)
        /*0218*/ 	.word	0x00000000


	//----- nvinfo : EIATTR_MIN_STACK_SIZE
	.align		4
.L_100:
        /*021c*/ 	.byte	0x04, 0x12
        /*021e*/ 	.short	(.L_102 - .L_101)
	.align		4
.L_101:
        /*0220*/ 	.word	index@(_ZN7cutlass13device_kernelIN5flash19enable_sm80_to_sm89INS1_16FlashAttnFwdSm80INS1_25CollectiveMainloopFwdSm80ILi8ELi1ELb0EN4cute5tupleIJNS5_1CILi128EEENS7_ILi96EEENS7_ILi256EEEEEELi256ENS_6half_tEfNS_4arch4Sm80ELb0ELb0ELb1ELb0ELb1ELb0ELb1ELb1EEENS1_21CollectiveEpilogueFwdINS6_IJS8_SA_S9_EEENS6_IJNS7_ILi1EEESI_SI_EEESC_SE_Li256ELb0ELb1ELb1ELb0EEENS1_19SingleTileSchedulerILb0ELb1ELb1ELi128EEEEEEEEEvNT_6ParamsE)
        /*0224*/ 	.word	0x00000000


	//----- nvinfo : EIATTR_MIN_STACK_SIZE
	.align		4
.L_102:
        /*0228*/ 	.byte	0x04, 0x12
        /*022a*/ 	.short	(.L_104 - .L_103)
	.align		4
.L_103:
        /*022c*/ 	.word	index@(_ZN7cutlass13device_kernelIN5flash19enable_sm80_to_sm89INS1_16FlashAttnFwdSm80INS1_25CollectiveMainloopFwdSm80ILi8ELi1ELb0EN4cute5tupleIJNS5_1CILi128EEENS7_ILi64EEENS7_ILi256EEEEEELi256ENS_6half_tEfNS_4arch4Sm80ELb0ELb0ELb1ELb1ELb1ELb0ELb1ELb1EEENS1_21CollectiveEpilogueFwdINS6_IJS8_SA_S9_EEENS6_IJNS7_ILi1EEESI_SI_EEESC_SE_Li256ELb1ELb1ELb1ELb0EEENS1_36VarlenDynamicPersistentTileSchedulerILi128ELi64ELi256ELi256ELb1ELb1ELb0ELb0ELb1ELb1EEEEEEEEEvNT_6ParamsE)
        /*0230*/ 	.word	0x00000000


	//----- nvinfo : EIATTR_MIN_STACK_SIZE
	.align		4
.L_104:
        /*0234*/ 	.byte	0x04, 0x12
        /*0236*/ 	.short	(.L_106 - .L_105)
	.align		4
.L_105:
        /*0238*/ 	.word	index@(_ZN7cutlass13device_kernelIN5flash19enable_sm80_to_sm89INS1_16FlashAttnFwdSm80INS1_25CollectiveMainloopFwdSm80ILi8ELi1ELb0EN4cute5tupleIJNS5_1CILi128EEENS7_ILi48EEENS7_ILi256EEEEEELi256ENS_6half_tEfNS_4arch4Sm80ELb0ELb0ELb1ELb1ELb1ELb1ELb1ELb1EEENS1_21CollectiveEpilogueFwdINS6_IJS8_SA_S9_EEENS6_IJNS7_ILi1EEESI_SI_EEESC_SE_Li256ELb1ELb1ELb1ELb0EEENS1_36VarlenDynamicPersistentTileSchedulerILi128ELi48ELi256ELi256ELb1ELb1ELb0ELb0ELb1ELb1EEEEEEEEEvNT_6ParamsE)
        /*023c*/ 	.word	0x00000000


	//----- nvinfo : EIATTR_MIN_STACK_SIZE
	.align		4
.L_106:
        /*0240*/ 	.byte	0x04, 0x12
        /*0242*/ 	.short	(.L_108 - .L_107)
	.align		4
.L_107:
        /*0244*/ 	.word	index@(_ZN7cutlass13device_kernelIN5flash19enable_sm80_to_sm89INS1_16FlashAttnFwdSm80INS1_25CollectiveMainloopFwdSm80ILi8ELi1ELb0EN4cute5tupleIJNS5_1CILi128EEENS7_ILi64EEENS7_ILi256EEEEEELi256ENS_6half_tEfNS_4arch4Sm80ELb0ELb1ELb1ELb0ELb1ELb0ELb1ELb1EEENS1_21CollectiveEpilogueFwdINS6_IJS8_SA_S9_EEENS6_IJNS7_ILi1EEESI_SI_EEESC_SE_Li256ELb0ELb1ELb1ELb0EEENS1_19SingleTileSchedulerILb0ELb1ELb1ELi128EEEEEEEEEvNT_6ParamsE)
        /*0248*/ 	.word	0x00000000


	//----- nvinfo : EIATTR_MIN_STACK_SIZE
	.align		4
.L_108:
        /*024c*/ 	.byte	0x04, 0x12
        /*024e*/ 	.short	(.L_110 - .L_109)
	.align		4
.L_109:
        /*0250*/ 	.word	index@(_ZN7cutlass13device_kernelIN5flash19enable_sm80_to_sm89INS1_16FlashAttnFwdSm80INS1_25CollectiveMainloopFwdSm80ILi8ELi1ELb0EN4cute5tupleIJNS5_1CILi128EEENS7_ILi64EEENS7_ILi256EEEEEELi256ENS_6half_tEfNS_4arch4Sm80ELb0ELb1ELb1ELb1ELb1ELb0ELb1ELb1EEENS1_21CollectiveEpilogueFwdINS6_IJS8_SA_S9_EEENS6_IJNS7_ILi1EEESI_SI_EEESC_SE_Li256ELb1ELb1ELb1ELb0EEENS1_36VarlenDynamicPersistentTileSchedulerILi128ELi64ELi256ELi256ELb1ELb1ELb0ELb1ELb0ELb1EEEEEEEEEvNT_6ParamsE)
        /*0254*/ 	.word	0x00000000


	//----- nvinfo : EIATTR_MIN_STACK_SIZE
	.align		4
.L_110:
        /*0258*/ 	.byte	0x04, 0x12
        /*025a*/ 	.short	(.L_112 - .L_111)
	.align		4
.L_111:
        /*025c*/ 	.word	index@(_ZN7cutlass13device_kernelIN5flash19enable_sm80_to_sm89INS1_16FlashAttnFwdSm80INS1_25CollectiveMainloopFwdSm80ILi8ELi1ELb0EN4cute5tupleIJNS5_1CILi128EEENS7_ILi48EEENS7_ILi256EEEEEELi256ENS_6half_tEfNS_4arch4Sm80ELb0ELb1ELb1ELb1ELb1ELb1ELb1ELb1EEENS1_21CollectiveEpilogueFwdINS6_IJS8_SA_S9_EEENS6_IJNS7_ILi1EEESI_SI_EEESC_SE_Li256ELb1ELb1ELb1ELb0EEENS1_36VarlenDynamicPersistentTileSchedulerILi128ELi48ELi256ELi256ELb1ELb1ELb0ELb1ELb0ELb1EEEEEEEEEvNT_6ParamsE)
        /*0260*/ 	.word	0x00000000


	//----- nvinfo : EIATTR_MIN_STACK_SIZE
	.align		4
.L_112:
        /*0264*/ 	.byte	0x04, 0x12
        /*0266*/ 	.short	(.L_114 - .L_113)
	.align		4
.L_113:
        /*0268*/ 	.word	index@(_ZN7cutlass13device_kernelIN5flash19enable_sm80_to_sm89INS1_16FlashAttnFwdSm80INS1_25CollectiveMainloopFwdSm80ILi8ELi1ELb0EN4cute5tupleIJNS5_1CILi128EEENS7_ILi96EEENS7_ILi256EEEEEELi256ENS_6half_tEfNS_4arch4Sm80ELb1ELb0ELb1ELb0ELb1ELb0ELb1ELb1EEENS1_21CollectiveEpilogueFwdINS6_IJS8_SA_S9_EEENS6_IJNS7_ILi1EEESI_SI_EEESC_SE_Li256ELb0ELb1ELb1ELb0EEENS1_30DynamicPersistentTileSchedulerILi256ELi256ELb1ELb1ELb0EEEEEEEEEvNT_6ParamsE)
        /*026c*/ 	.word	0x00000000


	//----- nvinfo : EIATTR_MIN_STACK_SIZE
	.align		4
.L_114:
        /*0270*/ 	.byte	0x04, 0x12
        /*0272*/ 	.short	(.L_116 - .L_115)
	.align		4
.L_115:
        /*0274*/ 	.word	index@(_ZN7cutlass13device_kernelIN5flash19enable_sm80_to_sm89INS1_16FlashAttnFwdSm80INS1_25CollectiveMainloopFwdSm80ILi8ELi1ELb0EN4cute5tupleIJNS5_1CILi128EEENS7_ILi64EEENS7_ILi256EEEEEELi256ENS_6half_tEfNS_4arch4Sm80ELb1ELb0ELb1ELb1ELb1ELb0ELb1ELb1EEENS1_21CollectiveEpilogueFwdINS6_IJS8_SA_S9_EEENS6_IJNS7_ILi1EEESI_SI_EEESC_SE_Li256ELb1ELb1ELb1ELb0EEENS1_36VarlenDynamicPersistentTileSchedulerILi128ELi64ELi256ELi256ELb1ELb1ELb0ELb1ELb1ELb1EEEEEEEEEvNT_6ParamsE)
        /*0278*/ 	.word	0x00000000


	//----- nvinfo : EIATTR_MIN_STACK_SIZE
	.align		4
.L_116:
        /*027c*/ 	.byte	0x04, 0x12
        /*027e*/ 	.short	(.L_118 - .L_117)
	.align		4
.L_117:
        /*0280*/ 	.word	index@(_ZN7cutlass13device_kernelIN5flash19enable_sm80_to_sm89INS1_16FlashAttnFwdSm80INS1_25CollectiveMainloopFwdSm80ILi8ELi1ELb0EN4cute5tupleIJNS5_1CILi128EEENS7_ILi48EEENS7_ILi256EEEEEELi256ENS_6half_tEfNS_4arch4Sm80ELb1ELb0ELb1ELb1ELb1ELb1ELb1ELb1EEENS1_21CollectiveEpilogueFwdINS6_IJS8_SA_S9_EEENS6_IJNS7_ILi1EEESI_SI_EEESC_SE_Li256ELb1ELb1ELb1ELb0EEENS1_36VarlenDynamicPersistentTileSchedulerILi128ELi48ELi256ELi256ELb1ELb1ELb0ELb1ELb1ELb1EEEEEEEEEvNT_6ParamsE)
        /*0284*/ 	.word	0x00000000
.L_118:


//--------------------- .nv.compat                --------------------------
	.section	.nv.compat,"",@"SHT_CUDA_COMPAT_INFO"
	.align	4
        /*0000*/ 	.byte	0x02, 0x09, 0x01, 0x00, 0x02, 0x02, 0x01, 0x00, 0x02, 0x05, 0x05, 0x00, 0x03, 0x07, 0x01, 0x01
        /*0010*/ 	.byte	0x02, 0x03, 0x00, 0x00, 0x02, 0x06, 0x01, 0x00, 0x04, 0x0b, 0x08, 0x00, 0x00, 0x00, 0x00, 0x00
        /*0020*/ 	.byte	0x00, 0x00, 0x00, 0x00


//--------------------- .nv.info._ZN7cutlass13device_kernelIN5flash19enable_sm80_to_sm89INS1_16FlashAttnFwdSm80INS1_25CollectiveMainloopFwdSm80ILi8ELi1ELb1EN4cute5tupleIJNS5_1CILi128EEENS7_ILi64EEENS7_ILi256EEEEEELi256ENS_6half_tEfNS_4arch4Sm80ELb0ELb0ELb1ELb0ELb1ELb0ELb1ELb1EEENS1_21CollectiveEpilogueFwdINS6_IJS8_SA_S9_EEENS6_IJNS7_ILi1EEESI_SI_EEESC_SE_Li256ELb0ELb1ELb1ELb0EEENS1_19SingleTileSchedulerILb0ELb1ELb1ELi128EEEEEEEEEvNT_6ParamsE --------------------------
	.section	.nv.info._ZN7cutlass13device_kernelIN5flash19enable_sm80_to_sm89INS1_16FlashAttnFwdSm80INS1_25CollectiveMainloopFwdSm80ILi8ELi1ELb1EN4cute5tupleIJNS5_1CILi128EEENS7_ILi64EEENS7_ILi256EEEEEELi256ENS_6half_tEfNS_4arch4Sm80ELb0ELb0ELb1ELb0ELb1ELb0ELb1ELb1EEENS1_21CollectiveEpilogueFwdINS6_IJS8_SA_S9_EEENS6_IJNS7_ILi1EEESI_SI_EEESC_SE_Li256ELb0ELb1ELb1ELb0EEENS1_19SingleTileSchedulerILb0ELb1ELb1ELi128EEEEEEEEEvNT_6ParamsE,"",@"SHT_CUDA_INFO"
	.sectionflags	@""
	.align	4


	//----- nvinfo : EIATTR_CUDA_API_VERSION
	.align		4
        /*0000*/ 	.byte	0x04, 0x37
        /*0002*/ 	.short	(.L_120 - .L_119)
.L_119:
        /*0004*/ 	.word	0x00000082


	//----- nvinfo : EIATTR_KPARAM_INFO
	.align		4
.L_120:
        /*0008*/ 	.byte	0x04, 0x17
        /*000a*/ 	.short	(.L_122 - .L_121)
.L_121:
        /*000c*/ 	.word	0x00000000
        /*0010*/ 	.short	0x0000
        /*0012*/ 	.short	0x0000
        /*0014*/ 	.byte	0x00, 0xf0, 0x61, 0x10


	//----- nvinfo : EIATTR_SPARSE_MMA_MASK
	.align		4
.L_122:
        /*0018*/ 	.byte	0x03, 0x50
        /*001a*/ 	.short	0x0000


	//----- nvinfo : EIATTR_MAXREG_COUNT
	.align		4
        /*001c*/ 	.byte	0x03, 0x1b
        /*001e*/ 	.short	0x00ff


	//----- nvinfo : EIATTR_MERCURY_ISA_VERSION
	.align		4
        /*0020*/ 	.byte	0x03, 0x5f
        /*0022*/ 	.short	0x0101


	//----- nvinfo : EIATTR_EXIT_INSTR_OFFSETS
	.align		4
        /*0024*/ 	.byte	0x04, 0x1c
        /*0026*/ 	.short	(.L_124 - .L_123)


	//   ....[0]....
.L_123:
        /*0028*/ 	.word	0x00000010


	//----- nvinfo : EIATTR_MAX_THREADS
	.align		4
.L_124:
        /*002c*/ 	.byte	0x04, 0x05
        /*002e*/ 	.short	(.L_126 - .L_125)
.L_125:
        /*0030*/ 	.word	0x00000100
        /*0034*/ 	.word	0x00000001
        /*0038*/ 	.word	0x00000001


	//----- nvinfo : EIATTR_CBANK_PARAM_SIZE
	.align		4
.L_126:
        /*003c*/ 	.byte	0x03, 0x19
        /*003e*/ 	.short	0x0418


	//----- nvinfo : EIATTR_PARAM_CBANK
	.align		4
        /*0040*/ 	.byte	0x04, 0x0a
        /*0042*/ 	.short	(.L_128 - .L_127)
	.align		4
.L_127:
        /*0044*/ 	.word	index@(.nv.constant0._ZN7cutlass13device_kernelIN5flash19enable_sm80_to_sm89INS1_16FlashAttnFwdSm80INS1_25CollectiveMainloopFwdSm80ILi8ELi1ELb1EN4cute5tupleIJNS5_1CILi128EEENS7_ILi64EEENS7_ILi256EEEEEELi256ENS_6half_tEfNS_4arch4Sm80ELb0ELb0ELb1ELb0ELb1ELb0ELb1ELb1EEENS1_21CollectiveEpilogueFwdINS6_IJS8_SA_S9_EEENS6_IJNS7_ILi1EEESI_SI_EEESC_SE_Li256ELb0ELb1ELb1ELb0EEENS1_19SingleTileSchedulerILb0ELb1ELb1ELi128EEEEEEEEEvNT_6ParamsE)
        /*0048*/ 	.short	0x0210
        /*004a*/ 	.short	0x0418


	//----- nvinfo : EIATTR_SW_WAR
	.align		4
.L_128:
        /*004c*/ 	.byte	0x04, 0x36
        /*004e*/ 	.short	(.L_130 - .L_129)
.L_129:
        /*0050*/ 	.word	0x00000008
.L_130:


//--------------------- .nv.info._ZN7cutlass13device_kernelIN5flash19enable_sm80_to_sm89INS1_16FlashAttnFwdSm80INS1_25CollectiveMainloopFwdSm80ILi8ELi1ELb1EN4cute5tupleIJNS5_1CILi128EEENS7_ILi48EEENS7_ILi256EEEEEELi256ENS_6half_tEfNS_4arch4Sm80ELb0ELb0ELb1ELb1ELb1ELb0ELb1ELb1EEENS1_21CollectiveEpilogueFwdINS6_IJS8_SA_S9_EEENS6_IJNS7_ILi1EEESI_SI_EEESC_SE_Li256ELb1ELb1ELb1ELb0EEENS1_36VarlenDynamicPersistentTileSchedulerILi128ELi48ELi256ELi256ELb1ELb1ELb0ELb0ELb1ELb1EEEEEEEEEvNT_6ParamsE --------------------------
	.section	.nv.info._ZN7cutlass13device_kernelIN5flash19enable_sm80_to_sm89INS1_16FlashAttnFwdSm80INS1_25CollectiveMainloopFwdSm80ILi8ELi1ELb1EN4cute5tupleIJNS5_1CILi128EEENS7_ILi48EEENS7_ILi256EEEEEELi256ENS_6half_tEfNS_4arch4Sm80ELb0ELb0ELb1ELb1ELb1ELb0ELb1ELb1EEENS1_21CollectiveEpilogueFwdINS6_IJS8_SA_S9_EEENS6_IJNS7_ILi1EEESI_SI_EEESC_SE_Li256ELb1ELb1ELb1ELb0EEENS1_36VarlenDynamicPersistentTileSchedulerILi128ELi48ELi256ELi256ELb1ELb1ELb0ELb0ELb1ELb1EEEEEEEEEvNT_6ParamsE,"",@"SHT_CUDA_INFO"
	.sectionflags	@""
	.align	4


	//----- nvinfo : EIATTR_CUDA_API_VERSION
	.align		4
        /*0000*/ 	.byte	0x04, 0x37
        /*0002*/ 	.short	(.L_132 - .L_131)
.L_131:
        /*0004*/ 	.word	0x00000082


	//----- nvinfo : EIATTR_KPARAM_INFO
	.align		4
.L_132:
        /*0008*/ 	.byte	0x04, 0x17
        /*000a*/ 	.short	(.L_134 - .L_133)
.L_133:
        /*000c*/ 	.word	0x00000000
        /*0010*/ 	.short	0x0000
        /*0012*/ 	.short	0x0000
        /*0014*/ 	.byte	0x00, 0xf0, 0xe1, 0x10


	//----- nvinfo : EIATTR_SPARSE_MMA_MASK
	.align		4
.L_134:
        /*0018*/ 	.byte	0x03, 0x50
        /*001a*/ 	.short	0x0000


	//----- nvinfo : EIATTR_MAXREG_COUNT
	.align		4
        /*001c*/ 	.byte	0x03, 0x1b
        /*001e*/ 	.short	0x00ff


	//----- nvinfo : EIATTR_MERCURY_ISA_VERSION
	.align		4
        /*0020*/ 	.byte	0x03, 0x5f
        /*0022*/ 	.short	0x0101


	//----- nvinfo : EIATTR_EXIT_INSTR_OFFSETS
	.align		4
        /*0024*/ 	.byte	0x04, 0x1c
        /*0026*/ 	.short	(.L_136 - .L_135)


	//   ....[0]....
.L_135:
        /*0028*/ 	.word	0x00000010


	//----- nvinfo : EIATTR_MAX_THREADS
	.align		4
.L_136:
        /*002c*/ 	.byte	0x04, 0x05
        /*002e*/ 	.short	(.L_138 - .L_137)
.L_137:
        /*0030*/ 	.word	0x00000100
        /*0034*/ 	.word	0x00000001
        /*0038*/ 	.word	0x00000001


	//----- nvinfo : EIATTR_CBANK_PARAM_SIZE
	.align		4
.L_138:
        /*003c*/ 	.byte	0x03, 0x19
        /*003e*/ 	.short	0x0438


	//----- nvinfo : EIATTR_PARAM_CBANK
	.align		4
        /*0040*/ 	.byte	0x04, 0x0a
        /*0042*/ 	.short	(.L_140 - .L_139)
	.align		4
.L_139:
        /*0044*/ 	.word	index@(.nv.constant0._ZN7cutlass13device_kernelIN5flash19enable_sm80_to_sm89INS1_16FlashAttnFwdSm80INS1_25CollectiveMainloopFwdSm80ILi8ELi1ELb1EN4cute5tupleIJNS5_1CILi128EEENS7_ILi48EEENS7_ILi256EEEEEELi256ENS_6half_tEfNS_4arch4Sm80ELb0ELb0ELb1ELb1ELb1ELb0ELb1ELb1EEENS1_21CollectiveEpilogueFwdINS6_IJS8_SA_S9_EEENS6_IJNS7_ILi1EEESI_SI_EEESC_SE_Li256ELb1ELb1ELb1ELb0EEENS1_36VarlenDynamicPersistentTileSchedulerILi128ELi48ELi256ELi256ELb1ELb1ELb0ELb0ELb1ELb1EEEEEEEEEvNT_6ParamsE)
        /*0048*/ 	.short	0x0210
        /*004a*/ 	.short	0x0438


	//----- nvinfo : EIATTR_SW_WAR
	.align		4
.L_140:
        /*004c*/ 	.byte	0x04, 0x36
        /*004e*/ 	.short	(.L_142 - .L_141)
.L_141:
        /*0050*/ 	.word	0x00000008
.L_142:


//--------------------- .nv.info._ZN7cutlass13device_kernelIN5flash19enable_sm80_to_sm89INS1_16FlashAttnFwdSm80INS1_25CollectiveMainloopFwdSm80ILi8ELi1ELb0EN4cute5tupleIJNS5_1CILi128EEENS7_ILi32EEENS7_ILi256EEEEEELi256ENS_6half_tEfNS_4arch4Sm80ELb0ELb0ELb1ELb1ELb1ELb1ELb1ELb1EEENS1_21CollectiveEpilogueFwdINS6_IJS8_SA_S9_EEENS6_IJNS7_ILi1EEESI_SI_EEESC_SE_Li256ELb1ELb1ELb1ELb0EEENS1_36VarlenDynamicPersistentTileSchedulerILi128ELi32ELi256ELi256ELb1ELb1ELb0ELb0ELb1ELb1EEEEEEEEEvNT_6ParamsE --------------------------
	.section	.nv.info._ZN7cutlass13device_kernelIN5flash19enable_sm80_to_sm89INS1_16FlashAttnFwdSm80INS1_25CollectiveMainloopFwdSm80ILi8ELi1ELb0EN4cute5tupleIJNS5_1CILi128EEENS7_ILi32EEENS7_ILi256EEEEEELi256ENS_6half_tEfNS_4arch4Sm80ELb0ELb0ELb1ELb1ELb1ELb1ELb1ELb1EEENS1_21CollectiveEpilogueFwdINS6_IJS8_SA_S9_EEENS6_IJNS7_ILi1EEESI_SI_EEESC_SE_Li256ELb1ELb1ELb1ELb0EEENS1_36VarlenDynamicPersistentTileSchedulerILi128ELi32ELi256ELi256ELb1ELb1ELb0ELb0ELb1ELb1EEEEEEEEEvNT_6ParamsE,"",@"SHT_CUDA_INFO"
	.sectionflags	@""
	.align	4


	//----- nvinfo : EIATTR_CUDA_API_VERSION
	.align		4
        /*0000*/ 	.byte	0x04, 0x37
        /*0002*/ 	.short	(.L_144 - .L_143)
.L_143:
        /*0004*/ 	.word	0x00000082


	//----- nvinfo : EIATTR_KPARAM_INFO
	.align		4
.L_144:
        /*0008*/ 	.byte	0x04, 0x17
        /*000a*/ 	.short	(.L_146 - .L_145)
.L_145:
        /*000c*/ 	.word	0x00000000
        /*0010*/ 	.short	0x0000
        /*0012*/ 	.short	0x0000
        /*0014*/ 	.byte	0x00, 0xf0, 0xe1, 0x10


	//----- nvinfo : EIATTR_SPARSE_MMA_MASK
	.align		4
.L_146:
        /*0018*/ 	.byte	0x03, 0x50
        /*001a*/ 	.short	0x0000


	//----- nvinfo : EIATTR_MAXREG_COUNT
	.align		4
        /*001c*/ 	.byte	0x03, 0x1b
        /*001e*/ 	.short	0x00ff


	//----- nvinfo : EIATTR_MERCURY_ISA_VERSION
	.align		4
        /*0020*/ 	.byte	0x03, 0x5f
        /*0022*/ 	.short	0x0101


	//----- nvinfo : EIATTR_EXIT_INSTR_OFFSETS
	.align		4
        /*0024*/ 	.byte	0x04, 0x1c
        /*0026*/ 	.short	(.L_148 - .L_147)


	//   ....[0]....
.L_147:
        /*0028*/ 	.word	0x00000010


	//----- nvinfo : EIATTR_MAX_THREADS
	.align		4
.L_148:
        /*002c*/ 	.byte	0x04, 0x05
        /*002e*/ 	.short	(.L_150 - .L_149)
.L_149:
        /*0030*/ 	.word	0x00000100
        /*0034*/ 	.word	0x00000001
        /*0038*/ 	.word	0x00000001


	//----- nvinfo : EIATTR_CBANK_PARAM_SIZE
	.align		4
.L_150:
        /*003c*/ 	.byte	0x03, 0x19
        /*003e*/ 	.short	0x0438


	//----- nvinfo : EIATTR_PARAM_CBANK
	.align		4
        /*0040*/ 	.byte	0x04, 0x0a
        /*0042*/ 	.short	(.L_152 - .L_151)
	.align		4
.L_151:
        /*0044*/ 	.word	index@(.nv.constant0._ZN7cutlass13device_kernelIN5flash19enable_sm80_to_sm89INS1_16FlashAttnFwdSm80INS1_25CollectiveMainloopFwdSm80ILi8ELi1ELb0EN4cute5tupleIJNS5_1CILi128EEENS7_ILi32EEENS7_ILi256EEEEEELi256ENS_6half_tEfNS_4arch4Sm80ELb0ELb0ELb1ELb1ELb1ELb1ELb1ELb1EEENS1_21CollectiveEpilogueFwdINS6_IJS8_SA_S9_EEENS6_IJNS7_ILi1EEESI_SI_EEESC_SE_Li256ELb1ELb1ELb1ELb0EEENS1_36VarlenDynamicPersistentTileSchedulerILi128ELi32ELi256ELi256ELb1ELb1ELb0ELb0ELb1ELb1EEEEEEEEEvNT_6ParamsE)
        /*0048*/ 	.short	0x0210
        /*004a*/ 	.short	0x0438


	//----- nvinfo : EIATTR_SW_WAR
	.align		4
.L_152:
        /*004c*/ 	.byte	0x04, 0x36
        /*004e*/ 	.short	(.L_154 - .L_153)
.L_153:
        /*0050*/ 	.word	0x00000008
.L_154:


//--------------------- .nv.info._ZN7cutlass13device_kernelIN5flash19enable_sm80_to_sm89INS1_16FlashAttnFwdSm80INS1_25CollectiveMainloopFwdSm80ILi8ELi1ELb1EN4cute5tupleIJNS5_1CILi128EEENS7_ILi48EEENS7_ILi256EEEEEELi256ENS_6half_tEfNS_4arch4Sm80ELb0ELb1ELb1ELb0ELb1ELb0ELb1ELb1EEENS1_21CollectiveEpilogueFwdINS6_IJS8_SA_S9_EEENS6_IJNS7_ILi1EEESI_SI_EEESC_SE_Li256ELb0ELb1ELb1ELb0EEENS1_19SingleTileSchedulerILb0ELb1ELb1ELi128EEEEEEEEEvNT_6ParamsE --------------------------
	.section	.nv.info._ZN7cutlass13device_kernelIN5flash19enable_sm80_to_sm89INS1_16FlashAttnFwdSm80INS1_25CollectiveMainloopFwdSm80ILi8ELi1ELb1EN4cute5tupleIJNS5_1CILi128EEENS7_ILi48EEENS7_ILi256EEEEEELi256ENS_6half_tEfNS_4arch4Sm80ELb0ELb1ELb1ELb0ELb1ELb0ELb1ELb1EEENS1_21CollectiveEpilogueFwdINS6_IJS8_SA_S9_EEENS6_IJNS7_ILi1EEESI_SI_EEESC_SE_Li256ELb0ELb1ELb1ELb0EEENS1_19SingleTileSchedulerILb0ELb1ELb1ELi128EEEEEEEEEvNT_6ParamsE,"",@"SHT_CUDA_INFO"
	.sectionflags	@""
	.align	4


	//----- nvinfo : EIATTR_CUDA_API_VERSION
	.align		4
        /*0000*/ 	.byte	0x04, 0x37
        /*0002*/ 	.short	(.L_156 - .L_155)
.L_155:
        /*0004*/ 	.word	0x00000082


	//----- nvinfo : EIATTR_KPARAM_INFO
	.align		4
.L_156:
        /*0008*/ 	.byte	0x04, 0x17
        /*000a*/ 	.short	(.L_158 - .L_157)
.L_157:
        /*000c*/ 	.word	0x00000000
        /*0010*/ 	.short	0x0000
        /*0012*/ 	.short	0x0000
        /*0014*/ 	.byte	0x00, 0xf0, 0x61, 0x10


	//----- nvinfo : EIATTR_SPARSE_MMA_MASK
	.align		4
.L_158:
        /*0018*/ 	.byte	0x03, 0x50
        /*001a*/ 	.short	0x0000


	//----- nvinfo : EIATTR_MAXREG_COUNT
	.align		4
        /*001c*/ 	.byte	0x03, 0x1b
        /*001e*/ 	.short	0x00ff


	//----- nvinfo : EIATTR_MERCURY_ISA_VERSION
	.align		4
        /*0020*/ 	.byte	0x03, 0x5f
        /*0022*/ 	.short	0x0101


	//----- nvinfo : EIATTR_EXIT_INSTR_OFFSETS
	.align		4
        /*0024*/ 	.byte	0x04, 0x1c
        /*0026*/ 	.short	(.L_160 - .L_159)


	//   ....[0]....
.L_159:
        /*0028*/ 	.word	0x00000010


	//----- nvinfo : EIATTR_MAX_THREADS
	.align		4
.L_160:
        /*002c*/ 	.byte	0x04, 0x05
        /*002e*/ 	.short	(.L_162 - .L_161)
.L_161:
        /*0030*/ 	.word	0x00000100
        /*0034*/ 	.word	0x00000001
        /*0038*/ 	.word	0x00000001


	//----- nvinfo : EIATTR_CBANK_PARAM_SIZE
	.align		4
.L_162:
        /*003c*/ 	.byte	0x03, 0x19
        /*003e*/ 	.short	0x0418


	//----- nvinfo : EIATTR_PARAM_CBANK
	.align		4
        /*0040*/ 	.byte	0x04, 0x0a
        /*0042*/ 	.short	(.L_164 - .L_163)
	.align		4
.L_163:
        /*0044*/ 	.word	index@(.nv.constant0._ZN7cutlass13device_kernelIN5flash19enable_sm80_to_sm89INS1_16FlashAttnFwdSm80INS1_25CollectiveMainloopFwdSm80ILi8ELi1ELb1EN4cute5tupleIJNS5_1CILi128EEENS7_ILi48EEENS7_ILi256EEEEEELi256ENS_6half_tEfNS_4arch4Sm80ELb0ELb1ELb1ELb0ELb1ELb0ELb1ELb1EEENS1_21CollectiveEpilogueFwdINS6_IJS8_SA_S9_EEENS6_IJNS7_ILi1EEESI_SI_EEESC_SE_Li256ELb0ELb1ELb1ELb0EEENS1_19SingleTileSchedulerILb0ELb1ELb1ELi128EEEEEEEEEvNT_6ParamsE)
        /*0048*/ 	.short	0x0210
        /*004a*/ 	.short	0x0418


	//----- nvinfo : EIATTR_SW_WAR
	.align		4
.L_164:
        /*004c*/ 	.byte	0x04, 0x36
        /*004e*/ 	.short	(.L_166 - .L_165)
.L_165:
        /*0050*/ 	.word	0x00000008
.L_166:


//--------------------- .nv.info._ZN7cutlass13device_kernelIN5flash19enable_sm80_to_sm89INS1_16FlashAttnFwdSm80INS1_25CollectiveMainloopFwdSm80ILi8ELi1ELb1EN4cute5tupleIJNS5_1CILi128EEENS7_ILi48EEENS7_ILi256EEEEEELi256ENS_6half_tEfNS_4arch4Sm80ELb0ELb1ELb1ELb1ELb1ELb0ELb1ELb1EEENS1_21CollectiveEpilogueFwdINS6_IJS8_SA_S9_EEENS6_IJNS7_ILi1EEESI_SI_EEESC_SE_Li256ELb1ELb1ELb1ELb0EEENS1_36VarlenDynamicPersistentTileSchedulerILi128ELi48ELi256ELi256ELb1ELb1ELb0ELb1ELb0ELb1EEEEEEEEEvNT_6ParamsE --------------------------
	.section	.nv.info._ZN7cutlass13device_kernelIN5flash19enable_sm80_to_sm89INS1_16FlashAttnFwdSm80INS1_25CollectiveMainloopFwdSm80ILi8ELi1ELb1EN4cute5tupleIJNS5_1CILi128EEENS7_ILi48EEENS7_ILi256EEEEEELi256ENS_6half_tEfNS_4arch4Sm80ELb0ELb1ELb1ELb1ELb1ELb0ELb1ELb1EEENS1_21CollectiveEpilogueFwdINS6_IJS8_SA_S9_EEENS6_IJNS7_ILi1EEESI_SI_EEESC_SE_Li256ELb1ELb1ELb1ELb0EEENS1_36VarlenDynamicPersistentTileSchedulerILi128ELi48ELi256ELi256ELb1ELb1ELb0ELb1ELb0ELb1EEEEEEEEEvNT_6ParamsE,"",@"SHT_CUDA_INFO"
	.sectionflags	@""
	.align	4


	//----- nvinfo : EIATTR_CUDA_API_VERSION
	.align		4
        /*0000*/ 	.byte	0x04, 0x37
        /*0002*/ 	.short	(.L_168 - .L_167)
.L_167:
        /*0004*/ 	.word	0x00000082


	//----- nvinfo : EIATTR_KPARAM_INFO
	.align		4
.L_168:
        /*0008*/ 	.byte	0x04, 0x17
        /*000a*/ 	.short	(.L_170 - .L_169)
.L_169:
        /*000c*/ 	.word	0x00000000
        /*0010*/ 	.short	0x0000
        /*0012*/ 	.short	0x0000
        /*0014*/ 	.byte	0x00, 0xf0, 0xe1, 0x10


	//----- nvinfo : EIATTR_SPARSE_MMA_MASK
	.align		4
.L_170:
        /*0018*/ 	.byte	0x03, 0x50
        /*001a*/ 	.short	0x0000


	//----- nvinfo : EIATTR_MAXREG_COUNT
	.align		4
        /*001c*/ 	.byte	0x03, 0x1b
        /*001e*/ 	.short	0x00ff


	//----- nvinfo : EIATTR_MERCURY_ISA_VERSION
	.align		4
        /*0020*/ 	.byte	0x03, 0x5f
        /*0022*/ 	.short	0x0101


	//----- nvinfo : EIATTR_EXIT_INSTR_OFFSETS
	.align		4
        /*0024*/ 	.byte	0x04, 0x1c
        /*0026*/ 	.short	(.L_172 - .L_171)


	//   ....[0]....
.L_171:
        /*0028*/ 	.word	0x00000010


	//----- nvinfo : EIATTR_MAX_THREADS
	.align		4
.L_172:
        /*002c*/ 	.byte	0x04, 0x05
        /*002e*/ 	.short	(.L_174 - .L_173)
.L_173:
        /*0030*/ 	.word	0x00000100
        /*0034*/ 	.word	0x00000001
        /*0038*/ 	.word	0x00000001


	//----- nvinfo : EIATTR_CBANK_PARAM_SIZE
	.align		4
.L_174:
        /*003c*/ 	.byte	0x03, 0x19
        /*003e*/ 	.short	0x0438


	//----- nvinfo : EIATTR_PARAM_CBANK
	.align		4
        /*0040*/ 	.byte	0x04, 0x0a
        /*0042*/ 	.short	(.L_176 - .L_175)
	.align		4
.L_175:
        /*0044*/ 	.word	index@(.nv.constant0._ZN7cutlass13device_kernelIN5flash19enable_sm80_to_sm89INS1_16FlashAttnFwdSm80INS1_25CollectiveMainloopFwdSm80ILi8ELi1ELb1EN4cute5tupleIJNS5_1CILi128EEENS7_ILi48EEENS7_ILi256EEEEEELi256ENS_6half_tEfNS_4arch4Sm80ELb0ELb1ELb1ELb1ELb1ELb0ELb1ELb1EEENS1_21CollectiveEpilogueFwdINS6_IJS8_SA_S9_EEENS6_IJNS7_ILi1EEESI_SI_EEESC_SE_Li256ELb1ELb1ELb1ELb0EEENS1_36VarlenDynamicPersistentTileSchedulerILi128ELi48ELi256ELi256ELb1ELb1ELb0ELb1ELb0ELb1EEEEEEEEEvNT_6ParamsE)
        /*0048*/ 	.short	0x0210
        /*004a*/ 	.short	0x0438


	//----- nvinfo : EIATTR_SW_WAR
	.align		4
.L_176:
        /*004c*/ 	.byte	0x04, 0x36
        /*004e*/ 	.short	(.L_178 - .L_177)
.L_177:
        /*0050*/ 	.word	0x00000008
.L_178:


//--------------------- .nv.info._ZN7cutlass13device_kernelIN5flash19enable_sm80_to_sm89INS1_16FlashAttnFwdSm80INS1_25CollectiveMainloopFwdSm80ILi8ELi1ELb0EN4cute5tupleIJNS5_1CILi128EEENS7_ILi32EEENS7_ILi256EEEEEELi256ENS_6half_tEfNS_4arch4Sm80ELb0ELb1ELb1ELb1ELb1ELb1ELb1ELb1EEENS1_21CollectiveEpilogueFwdINS6_IJS8_SA_S9_EEENS6_IJNS7_ILi1EEESI_SI_EEESC_SE_Li256ELb1ELb1ELb1ELb0EEENS1_36VarlenDynamicPersistentTileSchedulerILi128ELi32ELi256ELi256ELb1ELb1ELb0ELb1ELb0ELb1EEEEEEEEEvNT_6ParamsE --------------------------
	.section	.nv.info._ZN7cutlass13device_kernelIN5flash19enable_sm80_to_sm89INS1_16FlashAttnFwdSm80INS1_25CollectiveMainloopFwdSm80ILi8ELi1ELb0EN4cute5tupleIJNS5_1CILi128EEENS7_ILi32EEENS7_ILi256EEEEEELi256ENS_6half_tEfNS_4arch4Sm80ELb0ELb1ELb1ELb1ELb1ELb1ELb1ELb1EEENS1_21CollectiveEpilogueFwdINS6_IJS8_SA_S9_EEENS6_IJNS7_ILi1EEESI_SI_EEESC_SE_Li256ELb1ELb1ELb1ELb0EEENS1_36VarlenDynamicPersistentTileSchedulerILi128ELi32ELi256ELi256ELb1ELb1ELb0ELb1ELb0ELb1EEEEEEEEEvNT_6ParamsE,"",@"SHT_CUDA_INFO"
	.sectionflags	@""
	.align	4


	//----- nvinfo : EIATTR_CUDA_API_VERSION
	.align		4
        /*0000*/ 	.byte	0x04, 0x37
        /*0002*/ 	.short	(.L_180 - .L_179)
.L_179:
        /*0004*/ 	.word	0x00000082


	//----- nvinfo : EIATTR_KPARAM_INFO
	.align		4
.L_180:
        /*0008*/ 	.byte	0x04, 0x17
        /*000a*/ 	.short	(.L_182 - .L_181)
.L_181:
        /*000c*/ 	.word	0x00000000
        /*0010*/ 	.short	0x0000
        /*0012*/ 	.short	0x0000
        /*0014*/ 	.byte	0x00, 0xf0, 0xe1, 0x10


	//----- nvinfo : EIATTR_SPARSE_MMA_MASK
	.align		4
.L_182:
        /*0018*/ 	.byte	0x03, 0x50
        /*001a*/ 	.short	0x0000


	//----- nvinfo : EIATTR_MAXREG_COUNT
	.align		4
        /*001c*/ 	.byte	0x03, 0x1b
        /*001e*/ 	.short	0x00ff


	//----- nvinfo : EIATTR_MERCURY_ISA_VERSION
	.align		4
        /*0020*/ 	.byte	0x03, 0x5f
        /*0022*/ 	.short	0x0101


	//----- nvinfo : EIATTR_EXIT_INSTR_OFFSETS
	.align		4
        /*0024*/ 	.byte	0x04, 0x1c
        /*0026*/ 	.short	(.L_184 - .L_183)


	//   ....[0]....
.L_183:
        /*0028*/ 	.word	0x00000010


	//----- nvinfo : EIATTR_MAX_THREADS
	.align		4
.L_184:
        /*002c*/ 	.byte	0x04, 0x05
        /*002e*/ 	.short	(.L_186 - .L_185)
.L_185:
        /*0030*/ 	.word	0x00000100
        /*0034*/ 	.word	0x00000001
        /*0038*/ 	.word	0x00000001


	//----- nvinfo : EIATTR_CBANK_PARAM_SIZE
	.align		4
.L_186:
        /*003c*/ 	.byte	0x03, 0x19
        /*003e*/ 	.short	0x0438


	//----- nvinfo : EIATTR_PARAM_CBANK
	.align		4
        /*0040*/ 	.byte	0x04, 0x0a
        /*0042*/ 	.short	(.L_188 - .L_187)
	.align		4
.L_187:
        /*0044*/ 	.word	index@(.nv.constant0._ZN7cutlass13device_kernelIN5flash19enable_sm80_to_sm89INS1_16FlashAttnFwdSm80INS1_25CollectiveMainloopFwdSm80ILi8ELi1ELb0EN4cute5tupleIJNS5_1CILi128EEENS7_ILi32EEENS7_ILi256EEEEEELi256ENS_6half_tEfNS_4arch4Sm80ELb0ELb1ELb1ELb1ELb1ELb1ELb1ELb1EEENS1_21CollectiveEpilogueFwdINS6_IJS8_SA_S9_EEENS6_IJNS7_ILi1EEESI_SI_EEESC_SE_Li256ELb1ELb1ELb1ELb0EEENS1_36VarlenDynamicPersistentTileSchedulerILi128ELi32ELi256ELi256ELb1ELb1ELb0ELb1ELb0ELb1EEEEEEEEEvNT_6ParamsE)
        /*0048*/ 	.short	0x0210
        /*004a*/ 	.short	0x0438


	//----- nvinfo : EIATTR_SW_WAR
	.align		4
.L_188:
        /*004c*/ 	.byte	0x04, 0x36
        /*004e*/ 	.short	(.L_190 - .L_189)
.L_189:
        /*0050*/ 	.word	0x00000008
.L_190:


//--------------------- .nv.info._ZN7cutlass13device_kernelIN5flash19enable_sm80_to_sm89INS1_16FlashAttnFwdSm80INS1_25CollectiveMainloopFwdSm80ILi8ELi1ELb1EN4cute5tupleIJNS5_1CILi128EEENS7_ILi64EEENS7_ILi256EEEEEELi256ENS_6half_tEfNS_4arch4Sm80ELb1ELb0ELb1ELb0ELb1ELb0ELb1ELb1EEENS1_21CollectiveEpilogueFwdINS6_IJS8_SA_S9_EEENS6_IJNS7_ILi1EEESI_SI_EEESC_SE_Li256ELb0ELb1ELb1ELb0EEENS1_30DynamicPersistentTileSchedulerILi256ELi256ELb1ELb1ELb0EEEEEEEEEvNT_6ParamsE --------------------------
	.section	.nv.info._ZN7cutlass13device_kernelIN5flash19enable_sm80_to_sm89INS1_16FlashAttnFwdSm80INS1_25CollectiveMainloopFwdSm80ILi8ELi1ELb1EN4cute5tupleIJNS5_1CILi128EEENS7_ILi64EEENS7_ILi256EEEEEELi256ENS_6half_tEfNS_4arch4Sm80ELb1ELb0ELb1ELb0ELb1ELb0ELb1ELb1EEENS1_21CollectiveEpilogueFwdINS6_IJS8_SA_S9_EEENS6_IJNS7_ILi1EEESI_SI_EEESC_SE_Li256ELb0ELb1ELb1ELb0EEENS1_30DynamicPersistentTileSchedulerILi256ELi256ELb1ELb1ELb0EEEEEEEEEvNT_6ParamsE,"",@"SHT_CUDA_INFO"
	.sectionflags	@""
	.align	4


	//----- nvinfo : EIATTR_CUDA_API_VERSION
	.align		4
        /*0000*/ 	.byte	0x04, 0x37
        /*0002*/ 	.short	(.L_192 - .L_191)
.L_191:
        /*0004*/ 	.word	0x00000082


	//----- nvinfo : EIATTR_KPARAM_INFO
	.align		4
.L_192:
        /*0008*/ 	.byte	0x04, 0x17
        /*000a*/ 	.short	(.L_194 - .L_193)
.L_193:
        /*000c*/ 	.word	0x00000000
        /*0010*/ 	.short	0x0000
        /*0012*/ 	.short	0x0000
        /*0014*/ 	.byte	0x00, 0xf0, 0xa1, 0x10


	//----- nvinfo : EIATTR_SPARSE_MMA_MASK
	.align		4
.L_194:
        /*0018*/ 	.byte	0x03, 0x50
        /*001a*/ 	.short	0x0000


	//----- nvinfo : EIATTR_MAXREG_COUNT
	.align		4
        /*001c*/ 	.byte	0x03, 0x1b
        /*001e*/ 	.short	0x00ff


	//----- nvinfo : EIATTR_MERCURY_ISA_VERSION
	.align		4
        /*0020*/ 	.byte	0x03, 0x5f
        /*0022*/ 	.short	0x0101


	//----- nvinfo : EIATTR_EXIT_INSTR_OFFSETS
	.align		4
        /*0024*/ 	.byte	0x04, 0x1c
        /*0026*/ 	.short	(.L_196 - .L_195)


	//   ....[0]....
.L_195:
        /*0028*/ 	.word	0x00000010


	//----- nvinfo : EIATTR_MAX_THREADS
	.align		4
.L_196:
        /*002c*/ 	.byte	0x04, 0x05
        /*002e*/ 	.short	(.L_198 - .L_197)
.L_197:
        /*0030*/ 	.word	0x00000100
        /*0034*/ 	.word	0x00000001
        /*0038*/ 	.word	0x00000001


	//----- nvinfo : EIATTR_CBANK_PARAM_SIZE
	.align		4
.L_198:
        /*003c*/ 	.byte	0x03, 0x19
        /*003e*/ 	.short	0x0428


	//----- nvinfo : EIATTR_PARAM_CBANK
	.align		4
        /*0040*/ 	.byte	0x04, 0x0a
        /*0042*/ 	.short	(.L_200 - .L_199)
	.align		4
.L_199:
        /*0044*/ 	.word	index@(.nv.constant0._ZN7cutlass13device_kernelIN5flash19enable_sm80_to_sm89INS1_16FlashAttnFwdSm80INS1_25CollectiveMainloopFwdSm80ILi8ELi1ELb1EN4cute5tupleIJNS5_1CILi128EEENS7_ILi64EEENS7_ILi256EEEEEELi256ENS_6half_tEfNS_4arch4Sm80ELb1ELb0ELb1ELb0ELb1ELb0ELb1ELb1EEENS1_21CollectiveEpilogueFwdINS6_IJS8_SA_S9_EEENS6_IJNS7_ILi1EEESI_SI_EEESC_SE_Li256ELb0ELb1ELb1ELb0EEENS1_30DynamicPersistentTileSchedulerILi256ELi256ELb1ELb1ELb0EEEEEEEEEvNT_6ParamsE)
        /*0048*/ 	.short	0x0210
        /*004a*/ 	.short	0x0428


	//----- nvinfo : EIATTR_SW_WAR
	.align		4
.L_200:
        /*004c*/ 	.byte	0x04, 0x36
        /*004e*/ 	.short	(.L_202 - .L_201)
.L_201:
        /*0050*/ 	.word	0x00000008
.L_202:


//--------------------- .nv.info._ZN7cutlass13device_kernelIN5flash19enable_sm80_to_sm89INS1_16FlashAttnFwdSm80INS1_25CollectiveMainloopFwdSm80ILi8ELi1ELb1EN4cute5tupleIJNS5_1CILi128EEENS7_ILi48EEENS7_ILi256EEEEEELi256ENS_6half_tEfNS_4arch4Sm80ELb1ELb0ELb1ELb1ELb1ELb0ELb1ELb1EEENS1_21CollectiveEpilogueFwdINS6_IJS8_SA_S9_EEENS6_IJNS7_ILi1EEESI_SI_EEESC_SE_Li256ELb1ELb1ELb1ELb0EEENS1_36VarlenDynamicPersistentTileSchedulerILi128ELi48ELi256ELi256ELb1ELb1ELb0ELb1ELb1ELb1EEEEEEEEEvNT_6ParamsE --------------------------
	.section	.nv.info._ZN7cutlass13device_kernelIN5flash19enable_sm80_to_sm89INS1_16FlashAttnFwdSm80INS1_25CollectiveMainloopFwdSm80ILi8ELi1ELb1EN4cute5tupleIJNS5_1CILi128EEENS7_ILi48EEENS7_ILi256EEEEEELi256ENS_6half_tEfNS_4arch4Sm80ELb1ELb0ELb1ELb1ELb1ELb0ELb1ELb1EEENS1_21CollectiveEpilogueFwdINS6_IJS8_SA_S9_EEENS6_IJNS7_ILi1EEESI_SI_EEESC_SE_Li256ELb1ELb1ELb1ELb0EEENS1_36VarlenDynamicPersistentTileSchedulerILi128ELi48ELi256ELi256ELb1ELb1ELb0ELb1ELb1ELb1EEEEEEEEEvNT_6ParamsE,"",@"SHT_CUDA_INFO"
	.sectionflags	@""
	.align	4


	//----- nvinfo : EIATTR_CUDA_API_VERSION
	.align		4
        /*0000*/ 	.byte	0x04, 0x37
        /*0002*/ 	.short	(.L_204 - .L_203)
.L_203:
        /*0004*/ 	.word	0x00000082


	//----- nvinfo : EIATTR_KPARAM_INFO
	.align		4
.L_204:
        /*0008*/ 	.byte	0x04, 0x17
        /*000a*/ 	.short	(.L_206 - .L_205)
.L_205:
        /*000c*/ 	.word	0x00000000
        /*0010*/ 	.short	0x0000
        /*0012*/ 	.short	0x0000
        /*0014*/ 	.byte	0x00, 0xf0, 0xe1, 0x10


	//----- nvinfo : EIATTR_SPARSE_MMA_MASK
	.align		4
.L_206:
        /*0018*/ 	.byte	0x03, 0x50
        /*001a*/ 	.short	0x0000


	//----- nvinfo : EIATTR_MAXREG_COUNT
	.align		4
        /*001c*/ 	.byte	0x03, 0x1b
        /*001e*/ 	.short	0x00ff


	//----- nvinfo : EIATTR_MERCURY_ISA_VERSION
	.align		4
        /*0020*/ 	.byte	0x03, 0x5f
        /*0022*/ 	.short	0x0101


	//----- nvinfo : EIATTR_EXIT_INSTR_OFFSETS
	.align		4
        /*0024*/ 	.byte	0x04, 0x1c
        /*0026*/ 	.short	(.L_208 - .L_207)


	//   ....[0]....
.L_207:
        /*0028*/ 	.word	0x00000010


	//----- nvinfo : EIATTR_MAX_THREADS
	.align		4
.L_208:
        /*002c*/ 	.byte	0x04, 0x05
        /*002e*/ 	.short	(.L_210 - .L_209)
.L_209:
        /*0030*/ 	.word	0x00000100
        /*0034*/ 	.word	0x00000001
        /*0038*/ 	.word	0x00000001


	//----- nvinfo : EIATTR_CBANK_PARAM_SIZE
	.align		4
.L_210:
        /*003c*/ 	.byte	0x03, 0x19
        /*003e*/ 	.short	0x0438


	//----- nvinfo : EIATTR_PARAM_CBANK
	.align		4
        /*0040*/ 	.byte	0x04, 0x0a
        /*0042*/ 	.short	(.L_212 - .L_211)
	.align		4
.L_211:
        /*0044*/ 	.word	index@(.nv.constant0._ZN7cutlass13device_kernelIN5flash19enable_sm80_to_sm89INS1_16FlashAttnFwdSm80INS1_25CollectiveMainloopFwdSm80ILi8ELi1ELb1EN4cute5tupleIJNS5_1CILi128EEENS7_ILi48EEENS7_ILi256EEEEEELi256ENS_6half_tEfNS_4arch4Sm80ELb1ELb0ELb1ELb1ELb1ELb0ELb1ELb1EEENS1_21CollectiveEpilogueFwdINS6_IJS8_SA_S9_EEENS6_IJNS7_ILi1EEESI_SI_EEESC_SE_Li256ELb1ELb1ELb1ELb0EEENS1_36VarlenDynamicPersistentTileSchedulerILi128ELi48ELi256ELi256ELb1ELb1ELb0ELb1ELb1ELb1EEEEEEEEEvNT_6ParamsE)
        /*0048*/ 	.short	0x0210
        /*004a*/ 	.short	0x0438


	//----- nvinfo : EIATTR_SW_WAR
	.align		4
.L_212:
        /*004c*/ 	.byte	0x04, 0x36
        /*004e*/ 	.short	(.L_214 - .L_213)
.L_213:
        /*0050*/ 	.word	0x00000008
.L_214:


//--------------------- .nv.info._ZN7cutlass13device_kernelIN5flash19enable_sm80_to_sm89INS1_16FlashAttnFwdSm80INS1_25CollectiveMainloopFwdSm80ILi8ELi1ELb0EN4cute5tupleIJNS5_1CILi128EEENS7_ILi32EEENS7_ILi256EEEEEELi256ENS_6half_tEfNS_4arch4Sm80ELb1ELb0ELb1ELb1ELb1ELb1ELb1ELb1EEENS1_21CollectiveEpilogueFwdINS6_IJS8_SA_S9_EEENS6_IJNS7_ILi1EEESI_SI_EEESC_SE_Li256ELb1ELb1ELb1ELb0EEENS1_36VarlenDynamicPersistentTileSchedulerILi128ELi32ELi256ELi256ELb1ELb1ELb0ELb1ELb1ELb1EEEEEEEEEvNT_6ParamsE --------------------------
	.section	.nv.info._ZN7cutlass13device_kernelIN5flash19enable_sm80_to_sm89INS1_16FlashAttnFwdSm80INS1_25CollectiveMainloopFwdSm80ILi8ELi1ELb0EN4cute5tupleIJNS5_1CILi128EEENS7_ILi32EEENS7_ILi256EEEEEELi256ENS_6half_tEfNS_4arch4Sm80ELb1ELb0ELb1ELb1ELb1ELb1ELb1ELb1EEENS1_21CollectiveEpilogueFwdINS6_IJS8_SA_S9_EEENS6_IJNS7_ILi1EEESI_SI_EEESC_SE_Li256ELb1ELb1ELb1ELb0EEENS1_36VarlenDynamicPersistentTileSchedulerILi128ELi32ELi256ELi256ELb1ELb1ELb0ELb1ELb1ELb1EEEEEEEEEvNT_6ParamsE,"",@"SHT_CUDA_INFO"
	.sectionflags	@""
	.align	4


	//----- nvinfo : EIATTR_CUDA_API_VERSION
	.align		4
        /*0000*/ 	.byte	0x04, 0x37
        /*0002*/ 	.short	(.L_216 - .L_215)
.L_215:
        /*0004*/ 	.word	0x00000082


	//----- nvinfo : EIATTR_KPARAM_INFO
	.align		4
.L_216:
        /*0008*/ 	.byte	0x04, 0x17
        /*000a*/ 	.short	(.L_218 - .L_217)
.L_217:
        /*000c*/ 	.word	0x00000000
        /*0010*/ 	.short	0x0000
        /*0012*/ 	.short	0x0000
        /*0014*/ 	.byte	0x00, 0xf0, 0xe1, 0x10


	//----- nvinfo : EIATTR_SPARSE_MMA_MASK
	.align		4
.L_218:
        /*0018*/ 	.byte	0x03, 0x50
        /*001a*/ 	.short	0x0000


	//----- nvinfo : EIATTR_MAXREG_COUNT
	.align		4
        /*001c*/ 	.byte	0x03, 0x1b
        /*001e*/ 	.short	0x00ff


	//----- nvinfo : EIATTR_MERCURY_ISA_VERSION
	.align		4
        /*0020*/ 	.byte	0x03, 0x5f
        /*0022*/ 	.short	0x0101


	//----- nvinfo : EIATTR_EXIT_INSTR_OFFSETS
	.align		4
        /*0024*/ 	.byte	0x04, 0x1c
        /*0026*/ 	.short	(.L_220 - .L_219)


	//   ....[0]....
.L_219:
        /*0028*/ 	.word	0x00000010


	//----- nvinfo : EIATTR_MAX_THREADS
	.align		4
.L_220:
        /*002c*/ 	.byte	0x04, 0x05
        /*002e*/ 	.short	(.L_222 - .L_221)
.L_221:
        /*0030*/ 	.word	0x00000100
        /*0034*/ 	.word	0x00000001
        /*0038*/ 	.word	0x00000001


	//----- nvinfo : EIATTR_CBANK_PARAM_SIZE
	.align		4
.L_222:
        /*003c*/ 	.byte	0x03, 0x19
        /*003e*/ 	.short	0x0438


	//----- nvinfo : EIATTR_PARAM_CBANK
	.align		4
        /*0040*/ 	.byte	0x04, 0x0a
        /*0042*/ 	.short	(.L_224 - .L_223)
	.align		4
.L_223:
        /*0044*/ 	.word	index@(.nv.constant0._ZN7cutlass13device_kernelIN5flash19enable_sm80_to_sm89INS1_16FlashAttnFwdSm80INS1_25CollectiveMainloopFwdSm80ILi8ELi1ELb0EN4cute5tupleIJNS5_1CILi128EEENS7_ILi32EEENS7_ILi256EEEEEELi256ENS_6half_tEfNS_4arch4Sm80ELb1ELb0ELb1ELb1ELb1ELb1ELb1ELb1EEENS1_21CollectiveEpilogueFwdINS6_IJS8_SA_S9_EEENS6_IJNS7_ILi1EEESI_SI_EEESC_SE_Li256ELb1ELb1ELb1ELb0EEENS1_36VarlenDynamicPersistentTileSchedulerILi128ELi32ELi256ELi256ELb1ELb1ELb0ELb1ELb1ELb1EEEEEEEEEvNT_6ParamsE)
        /*0048*/ 	.short	0x0210
        /*004a*/ 	.short	0x0438


	//----- nvinfo : EIATTR_SW_WAR
	.align		4
.L_224:
        /*004c*/ 	.byte	0x04, 0x36
        /*004e*/ 	.short	(.L_226 - .L_225)
.L_225:
        /*0050*/ 	.word	0x00000008
.L_226:


//--------------------- .nv.info._ZN7cutlass13device_kernelIN5flash19enable_sm80_to_sm89INS1_16FlashAttnFwdSm80INS1_25CollectiveMainloopFwdSm80ILi8ELi1ELb0EN4cute5tupleIJNS5_1CILi128EEENS7_ILi96EEENS7_ILi256EEEEEELi256ENS_6half_tEfNS_4arch4Sm80ELb0ELb0ELb1ELb0ELb1ELb0ELb1ELb1EEENS1_21CollectiveEpilogueFwdINS6_IJS8_SA_S9_EEENS6_IJNS7_ILi1EEESI_SI_EEESC_SE_Li256ELb0ELb1ELb1ELb0EEENS1_19SingleTileSchedulerILb0ELb1ELb1ELi128EEEEEEEEEvNT_6ParamsE --------------------------
	.section	.nv.info._ZN7cutlass13device_kernelIN5flash19enable_sm80_to_sm89INS1_16FlashAttnFwdSm80INS1_25CollectiveMainloopFwdSm80ILi8ELi1ELb0EN4cute5tupleIJNS5_1CILi128EEENS7_ILi96EEENS7_ILi256EEEEEELi256ENS_6half_tEfNS_4arch4Sm80ELb0ELb0ELb1ELb0ELb1ELb0ELb1ELb1EEENS1_21CollectiveEpilogueFwdINS6_IJS8_SA_S9_EEENS6_IJNS7_ILi1EEESI_SI_EEESC_SE_Li256ELb0ELb1ELb1ELb0EEENS1_19SingleTileSchedulerILb0ELb1ELb1ELi128EEEEEEEEEvNT_6ParamsE,"",@"SHT_CUDA_INFO"
	.sectionflags	@""
	.align	4


	//----- nvinfo : EIATTR_CUDA_API_VERSION
	.align		4
        /*0000*/ 	.byte	0x04, 0x37
        /*0002*/ 	.short	(.L_228 - .L_227)
.L_227:
        /*0004*/ 	.word	0x00000082


	//----- nvinfo : EIATTR_KPARAM_INFO
	.align		4
.L_228:
        /*0008*/ 	.byte	0x04, 0x17
        /*000a*/ 	.short	(.L_230 - .L_229)
.L_229:
        /*000c*/ 	.word	0x00000000
        /*0010*/ 	.short	0x0000
        /*0012*/ 	.short	0x0000
        /*0014*/ 	.byte	0x00, 0xf0, 0x61, 0x10


	//----- nvinfo : EIATTR_SPARSE_MMA_MASK
	.align		4
.L_230:
        /*0018*/ 	.byte	0x03, 0x50
        /*001a*/ 	.short	0x0000


	//----- nvinfo : EIATTR_MAXREG_COUNT
	.align		4
        /*001c*/ 	.byte	0x03, 0x1b
        /*001e*/ 	.short	0x00ff


	//----- nvinfo : EIATTR_MERCURY_ISA_VERSION
	.align		4
        /*0020*/ 	.byte	0x03, 0x5f
        /*0022*/ 	.short	0x0101


	//----- nvinfo : EIATTR_EXIT_INSTR_OFFSETS
	.align		4
        /*0024*/ 	.byte	0x04, 0x1c
        /*0026*/ 	.short	(.L_232 - .L_231)


	//   ....[0]....
.L_231:
        /*0028*/ 	.word	0x00000010


	//----- nvinfo : EIATTR_MAX_THREADS
	.align		4
.L_232:
        /*002c*/ 	.byte	0x04, 0x05
        /*002e*/ 	.short	(.L_234 - .L_233)
.L_233:
        /*0030*/ 	.word	0x00000100
        /*0034*/ 	.word	0x00000001
        /*0038*/ 	.word	0x00000001


	//----- nvinfo : EIATTR_CBANK_PARAM_SIZE
	.align		4
.L_234:
        /*003c*/ 	.byte	0x03, 0x19
        /*003e*/ 	.short	0x0418


	//----- nvinfo : EIATTR_PARAM_CBANK
	.align		4
        /*0040*/ 	.byte	0x04, 0x0a
        /*0042*/ 	.short	(.L_236 - .L_235)
	.align		4
.L_235:
        /*0044*/ 	.word	index@(.nv.constant0._ZN7cutlass13device_kernelIN5flash19enable_sm80_to_sm89INS1_16FlashAttnFwdSm80INS1_25CollectiveMainloopFwdSm80ILi8ELi1ELb0EN4cute5tupleIJNS5_1CILi128EEENS7_ILi96EEENS7_ILi256EEEEEELi256ENS_6half_tEfNS_4arch4Sm80ELb0ELb0ELb1ELb0ELb1ELb0ELb1ELb1EEENS1_21CollectiveEpilogueFwdINS6_IJS8_SA_S9_EEENS6_IJNS7_ILi1EEESI_SI_EEESC_SE_Li256ELb0ELb1ELb1ELb0EEENS1_19SingleTileSchedulerILb0ELb1ELb1ELi128EEEEEEEEEvNT_6ParamsE)
        /*0048*/ 	.short	0x0210
        /*004a*/ 	.short	0x0418


	//----- nvinfo : EIATTR_SW_WAR
	.align		4
.L_236:
        /*004c*/ 	.byte	0x04, 0x36
        /*004e*/ 	.short	(.L_238 - .L_237)
.L_237:
        /*0050*/ 	.word	0x00000008
.L_238:


//--------------------- .nv.info._ZN7cutlass13device_kernelIN5flash19enable_sm80_to_sm89INS1_16FlashAttnFwdSm80INS1_25CollectiveMainloopFwdSm80ILi8ELi1ELb0EN4cute5tupleIJNS5_1CILi128EEENS7_ILi64EEENS7_ILi256EEEEEELi256ENS_6half_tEfNS_4arch4Sm80ELb0ELb0ELb1ELb1ELb1ELb0ELb1ELb1EEENS1_21CollectiveEpilogueFwdINS6_IJS8_SA_S9_EEENS6_IJNS7_ILi1EEESI_SI_EEESC_SE_Li256ELb1ELb1ELb1ELb0EEENS1_36VarlenDynamicPersistentTileSchedulerILi128ELi64ELi256ELi256ELb1ELb1ELb0ELb0ELb1ELb1EEEEEEEEEvNT_6ParamsE --------------------------
	.section	.nv.info._ZN7cutlass13device_kernelIN5flash19enable_sm80_to_sm89INS1_16FlashAttnFwdSm80INS1_25CollectiveMainloopFwdSm80ILi8ELi1ELb0EN4cute5tupleIJNS5_1CILi128EEENS7_ILi64EEENS7_ILi256EEEEEELi256ENS_6half_tEfNS_4arch4Sm80ELb0ELb0ELb1ELb1ELb1ELb0ELb1ELb1EEENS1_21CollectiveEpilogueFwdINS6_IJS8_SA_S9_EEENS6_IJNS7_ILi1EEESI_SI_EEESC_SE_Li256ELb1ELb1ELb1ELb0EEENS1_36VarlenDynamicPersistentTileSchedulerILi128ELi64ELi256ELi256ELb1ELb1ELb0ELb0ELb1ELb1EEEEEEEEEvNT_6ParamsE,"",@"SHT_CUDA_INFO"
	.sectionflags	@""
	.align	4


	//----- nvinfo : EIATTR_CUDA_API_VERSION
	.align		4
        /*0000*/ 	.byte	0x04, 0x37
        /*0002*/ 	.short	(.L_240 - .L_239)
.L_239:
        /*0004*/ 	.word	0x00000082


	//----- nvinfo : EIATTR_KPARAM_INFO
	.align		4
.L_240:
        /*0008*/ 	.byte	0x04, 0x17
        /*000a*/ 	.short	(.L_242 - .L_241)
.L_241:
        /*000c*/ 	.word	0x00000000
        /*0010*/ 	.short	0x0000
        /*0012*/ 	.short	0x0000
        /*0014*/ 	.byte	0x00, 0xf0, 0xe1, 0x10


	//----- nvinfo : EIATTR_SPARSE_MMA_MASK
	.align		4
.L_242:
        /*0018*/ 	.byte	0x03, 0x50
        /*001a*/ 	.short	0x0000


	//----- nvinfo : EIATTR_MAXREG_COUNT
	.align		4
        /*001c*/ 	.byte	0x03, 0x1b
        /*001e*/ 	.short	0x00ff


	//----- nvinfo : EIATTR_MERCURY_ISA_VERSION
	.align		4
        /*0020*/ 	.byte	0x03, 0x5f
        /*0022*/ 	.short	0x0101


	//----- nvinfo : EIATTR_EXIT_INSTR_OFFSETS
	.align		4
        /*0024*/ 	.byte	0x04, 0x1c
        /*0026*/ 	.short	(.L_244 - .L_243)


	//   ....[0]....
.L_243:
        /*0028*/ 	.word	0x00000010


	//----- nvinfo : EIATTR_MAX_THREADS
	.align		4
.L_244:
        /*002c*/ 	.byte	0x04, 0x05
        /*002e*/ 	.short	(.L_246 - .L_245)
.L_245:
        /*0030*/ 	.word	0x00000100
        /*0034*/ 	.word	0x00000001
        /*0038*/ 	.word	0x00000001


	//----- nvinfo : EIATTR_CBANK_PARAM_SIZE
	.align		4
.L_246:
        /*003c*/ 	.byte	0x03, 0x19
        /*003e*/ 	.short	0x0438


	//----- nvinfo : EIATTR_PARAM_CBANK
	.align		4
        /*0040*/ 	.byte	0x04, 0x0a
        /*0042*/ 	.short	(.L_248 - .L_247)
	.align		4
.L_247:
        /*0044*/ 	.word	index@(.nv.constant0._ZN7cutlass13device_kernelIN5flash19enable_sm80_to_sm89INS1_16FlashAttnFwdSm80INS1_25CollectiveMainloopFwdSm80ILi8ELi1ELb0EN4cute5tupleIJNS5_1CILi128EEENS7_ILi64EEENS7_ILi256EEEEEELi256ENS_6half_tEfNS_4arch4Sm80ELb0ELb0ELb1ELb1ELb1ELb0ELb1ELb1EEENS1_21CollectiveEpilogueFwdINS6_IJS8_SA_S9_EEENS6_IJNS7_ILi1EEESI_SI_EEESC_SE_Li256ELb1ELb1ELb1ELb0EEENS1_36VarlenDynamicPersistentTileSchedulerILi128ELi64ELi256ELi256ELb1ELb1ELb0ELb0ELb1ELb1EEEEEEEEEvNT_6ParamsE)
        /*0048*/ 	.short	0x0210
        /*004a*/ 	.short	0x0438


	//----- nvinfo : EIATTR_SW_WAR
	.align		4
.L_248:
        /*004c*/ 	.byte	0x04, 0x36
        /*004e*/ 	.short	(.L_250 - .L_249)
.L_249:
        /*0050*/ 	.word	0x00000008
.L_250:


//--------------------- .nv.info._ZN7cutlass13device_kernelIN5flash19enable_sm80_to_sm89INS1_16FlashAttnFwdSm80INS1_25CollectiveMainloopFwdSm80ILi8ELi1ELb0EN4cute5tupleIJNS5_1CILi128EEENS7_ILi48EEENS7_ILi256EEEEEELi256ENS_6half_tEfNS_4arch4Sm80ELb0ELb0ELb1ELb1ELb1ELb1ELb1ELb1EEENS1_21CollectiveEpilogueFwdINS6_IJS8_SA_S9_EEENS6_IJNS7_ILi1EEESI_SI_EEESC_SE_Li256ELb1ELb1ELb1ELb0EEENS1_36VarlenDynamicPersistentTileSchedulerILi128ELi48ELi256ELi256ELb1ELb1ELb0ELb0ELb1ELb1EEEEEEEEEvNT_6ParamsE --------------------------
	.section	.nv.info._ZN7cutlass13device_kernelIN5flash19enable_sm80_to_sm89INS1_16FlashAttnFwdSm80INS1_25CollectiveMainloopFwdSm80ILi8ELi1ELb0EN4cute5tupleIJNS5_1CILi128EEENS7_ILi48EEENS7_ILi256EEEEEELi256ENS_6half_tEfNS_4arch4Sm80ELb0ELb0ELb1ELb1ELb1ELb1ELb1ELb1EEENS1_21CollectiveEpilogueFwdINS6_IJS8_SA_S9_EEENS6_IJNS7_ILi1EEESI_SI_EEESC_SE_Li256ELb1ELb1ELb1ELb0EEENS1_36VarlenDynamicPersistentTileSchedulerILi128ELi48ELi256ELi256ELb1ELb1ELb0ELb0ELb1ELb1EEEEEEEEEvNT_6ParamsE,"",@"SHT_CUDA_INFO"
	.sectionflags	@""
	.align	4


	//----- nvinfo : EIATTR_CUDA_API_VERSION
	.align		4
        /*0000*/ 	.byte	0x04, 0x37
        /*0002*/ 	.short	(.L_252 - .L_251)
.L_251:
        /*0004*/ 	.word	0x00000082


	//----- nvinfo : EIATTR_KPARAM_INFO
	.align		4
.L_252:
        /*0008*/ 	.byte	0x04, 0x17
        /*000a*/ 	.short	(.L_254 - .L_253)
.L_253:
        /*000c*/ 	.word	0x00000000
        /*0010*/ 	.short	0x0000
        /*0012*/ 	.short	0x0000
        /*0014*/ 	.byte	0x00, 0xf0, 0xe1, 0x10


	//----- nvinfo : EIATTR_SPARSE_MMA_MASK
	.align		4
.L_254:
        /*0018*/ 	.byte	0x03, 0x50
        /*001a*/ 	.short	0x0000


	//----- nvinfo : EIATTR_MAXREG_COUNT
	.align		4
        /*001c*/ 	.byte	0x03, 0x1b
        /*001e*/ 	.short	0x00ff


	//----- nvinfo : EIATTR_MERCURY_ISA_VERSION
	.align		4
        /*0020*/ 	.byte	0x03, 0x5f
        /*0022*/ 	.short	0x0101


	//----- nvinfo : EIATTR_EXIT_INSTR_OFFSETS
	.align		4
        /*0024*/ 	.byte	0x04, 0x1c
        /*0026*/ 	.short	(.L_256 - .L_255)


	//   ....[0]....
.L_255:
        /*0028*/ 	.word	0x00000010


	//----- nvinfo : EIATTR_MAX_THREADS
	.align		4
.L_256:
        /*002c*/ 	.byte	0x04, 0x05
        /*002e*/ 	.short	(.L_258 - .L_257)
.L_257:
        /*0030*/ 	.word	0x00000100
        /*0034*/ 	.word	0x00000001
        /*0038*/ 	.word	0x00000001


	//----- nvinfo : EIATTR_CBANK_PARAM_SIZE
	.align		4
.L_258:
        /*003c*/ 	.byte	0x03, 0x19
        /*003e*/ 	.short	0x0438


	//----- nvinfo : EIATTR_PARAM_CBANK
	.align		4
        /*0040*/ 	.byte	0x04, 0x0a
        /*0042*/ 	.short	(.L_260 - .L_259)
	.align		4
.L_259:
        /*0044*/ 	.word	index@(.nv.constant0._ZN7cutlass13device_kernelIN5flash19enable_sm80_to_sm89INS1_16FlashAttnFwdSm80INS1_25CollectiveMainloopFwdSm80ILi8ELi1ELb0EN4cute5tupleIJNS5_1CILi128EEENS7_ILi48EEENS7_ILi256EEEEEELi256ENS_6half_tEfNS_4arch4Sm80ELb0ELb0ELb1ELb1ELb1ELb1ELb1ELb1EEENS1_21CollectiveEpilogueFwdINS6_IJS8_SA_S9_EEENS6_IJNS7_ILi1EEESI_SI_EEESC_SE_Li256ELb1ELb1ELb1ELb0EEENS1_36VarlenDynamicPersistentTileSchedulerILi128ELi48ELi256ELi256ELb1ELb1ELb0ELb0ELb1ELb1EEEEEEEEEvNT_6ParamsE)
        /*0048*/ 	.short	0x0210
        /*004a*/ 	.short	0x0438


	//----- nvinfo : EIATTR_SW_WAR
	.align		4
.L_260:
        /*004c*/ 	.byte	0x04, 0x36
        /*004e*/ 	.short	(.L_262 - .L_261)
.L_261:
        /*0050*/ 	.word	0x00000008
.L_262:


//--------------------- .nv.info._ZN7cutlass13device_kernelIN5flash19enable_sm80_to_sm89INS1_16FlashAttnFwdSm80INS1_25CollectiveMainloopFwdSm80ILi8ELi1ELb0EN4cute5tupleIJNS5_1CILi128EEENS7_ILi64EEENS7_ILi256EEEEEELi256ENS_6half_tEfNS_4arch4Sm80ELb0ELb1ELb1ELb0ELb1ELb0ELb1ELb1EEENS1_21CollectiveEpilogueFwdINS6_IJS8_SA_S9_EEENS6_IJNS7_ILi1EEESI_SI_EEESC_SE_Li256ELb0ELb1ELb1ELb0EEENS1_19SingleTileSchedulerILb0ELb1ELb1ELi128EEEEEEEEEvNT_6ParamsE --------------------------
	.section	.nv.info._ZN7cutlass13device_kernelIN5flash19enable_sm80_to_sm89INS1_16FlashAttnFwdSm80INS1_25CollectiveMainloopFwdSm80ILi8ELi1ELb0EN4cute5tupleIJNS5_1CILi128EEENS7_ILi64EEENS7_ILi256EEEEEELi256ENS_6half_tEfNS_4arch4Sm80ELb0ELb1ELb1ELb0ELb1ELb0ELb1ELb1EEENS1_21CollectiveEpilogueFwdINS6_IJS8_SA_S9_EEENS6_IJNS7_ILi1EEESI_SI_EEESC_SE_Li256ELb0ELb1ELb1ELb0EEENS1_19SingleTileSchedulerILb0ELb1ELb1ELi128EEEEEEEEEvNT_6ParamsE,"",@"SHT_CUDA_INFO"
	.sectionflags	@""
	.align	4


	//----- nvinfo : EIATTR_CUDA_API_VERSION
	.align		4
        /*0000*/ 	.byte	0x04, 0x37
        /*0002*/ 	.short	(.L_264 - .L_263)
.L_263:
        /*0004*/ 	.word	0x00000082


	//----- nvinfo : EIATTR_KPARAM_INFO
	.align		4
.L_264:
        /*0008*/ 	.byte	0x04, 0x17
        /*000a*/ 	.short	(.L_266 - .L_265)
.L_265:
        /*000c*/ 	.word	0x00000000
        /*0010*/ 	.short	0x0000
        /*0012*/ 	.short	0x0000
        /*0014*/ 	.byte	0x00, 0xf0, 0x61, 0x10


	//----- nvinfo : EIATTR_SPARSE_MMA_MASK
	.align		4
.L_266:
        /*0018*/ 	.byte	0x03, 0x50
        /*001a*/ 	.short	0x0000


	//----- nvinfo : EIATTR_MAXREG_COUNT
	.align		4
        /*001c*/ 	.byte	0x03, 0x1b
        /*001e*/ 	.short	0x00ff


	//----- nvinfo : EIATTR_MERCURY_ISA_VERSION
	.align		4
        /*0020*/ 	.byte	0x03, 0x5f
        /*0022*/ 	.short	0x0101


	//----- nvinfo : EIATTR_EXIT_INSTR_OFFSETS
	.align		4
        /*0024*/ 	.byte	0x04, 0x1c
        /*0026*/ 	.short	(.L_268 - .L_267)


	//   ....[0]....
.L_267:
        /*0028*/ 	.word	0x00000010


	//----- nvinfo : EIATTR_MAX_THREADS
	.align		4
.L_268:
        /*002c*/ 	.byte	0x04, 0x05
        /*002e*/ 	.short	(.L_270 - .L_269)
.L_269:
        /*0030*/ 	.word	0x00000100
        /*0034*/ 	.word	0x00000001
        /*0038*/ 	.word	0x00000001


	//----- nvinfo : EIATTR_CBANK_PARAM_SIZE
	.align		4
.L_270:
        /*003c*/ 	.byte	0x03, 0x19
        /*003e*/ 	.short	0x0418


	//----- nvinfo : EIATTR_PARAM_CBANK
	.align		4
        /*0040*/ 	.byte	0x04, 0x0a
        /*0042*/ 	.short	(.L_272 - .L_271)
	.align		4
.L_271:
        /*0044*/ 	.word	index@(.nv.constant0._ZN7cutlass13device_kernelIN5flash19enable_sm80_to_sm89INS1_16FlashAttnFwdSm80INS1_25CollectiveMainloopFwdSm80ILi8ELi1ELb0EN4cute5tupleIJNS5_1CILi128EEENS7_ILi64EEENS7_ILi256EEEEEELi256ENS_6half_tEfNS_4arch4Sm80ELb0ELb1ELb1ELb0ELb1ELb0ELb1ELb1EEENS1_21CollectiveEpilogueFwdINS6_IJS8_SA_S9_EEENS6_IJNS7_ILi1EEESI_SI_EEESC_SE_Li256ELb0ELb1ELb1ELb0EEENS1_19SingleTileSchedulerILb0ELb1ELb1ELi128EEEEEEEEEvNT_6ParamsE)
        /*0048*/ 	.short	0x0210
        /*004a*/ 	.short	0x0418


	//----- nvinfo : EIATTR_SW_WAR
	.align		4
.L_272:
        /*004c*/ 	.byte	0x04, 0x36
        /*004e*/ 	.short	(.L_274 - .L_273)
.L_273:
        /*0050*/ 	.word	0x00000008
.L_274:


//--------------------- .nv.info._ZN7cutlass13device_kernelIN5flash19enable_sm80_to_sm89INS1_16FlashAttnFwdSm80INS1_25CollectiveMainloopFwdSm80ILi8ELi1ELb0EN4cute5tupleIJNS5_1CILi128EEENS7_ILi64EEENS7_ILi256EEEEEELi256ENS_6half_tEfNS_4arch4Sm80ELb0ELb1ELb1ELb1ELb1ELb0ELb1ELb1EEENS1_21CollectiveEpilogueFwdINS6_IJS8_SA_S9_EEENS6_IJNS7_ILi1EEESI_SI_EEESC_SE_Li256ELb1ELb1ELb1ELb0EEENS1_36VarlenDynamicPersistentTileSchedulerILi128ELi64ELi256ELi256ELb1ELb1ELb0ELb1ELb0ELb1EEEEEEEEEvNT_6ParamsE --------------------------
	.section	.nv.info._ZN7cutlass13device_kernelIN5flash19enable_sm80_to_sm89INS1_16FlashAttnFwdSm80INS1_25CollectiveMainloopFwdSm80ILi8ELi1ELb0EN4cute5tupleIJNS5_1CILi128EEENS7_ILi64EEENS7_ILi256EEEEEELi256ENS_6half_tEfNS_4arch4Sm80ELb0ELb1ELb1ELb1ELb1ELb0ELb1ELb1EEENS1_21CollectiveEpilogueFwdINS6_IJS8_SA_S9_EEENS6_IJNS7_ILi1EEESI_SI_EEESC_SE_Li256ELb1ELb1ELb1ELb0EEENS1_36VarlenDynamicPersistentTileSchedulerILi128ELi64ELi256ELi256ELb1ELb1ELb0ELb1ELb0ELb1EEEEEEEEEvNT_6ParamsE,"",@"SHT_CUDA_INFO"
	.sectionflags	@""
	.align	4


	//----- nvinfo : EIATTR_CUDA_API_VERSION
	.align		4
        /*0000*/ 	.byte	0x04, 0x37
        /*0002*/ 	.short	(.L_276 - .L_275)
.L_275:
        /*0004*/ 	.word	0x00000082


	//----- nvinfo : EIATTR_KPARAM_INFO
	.align		4
.L_276:
        /*0008*/ 	.byte	0x04, 0x17
        /*000a*/ 	.short	(.L_278 - .L_277)
.L_277:
        /*000c*/ 	.word	0x00000000
        /*0010*/ 	.short	0x0000
        /*0012*/ 	.short	0x0000
        /*0014*/ 	.byte	0x00, 0xf0, 0xe1, 0x10


	//----- nvinfo : EIATTR_SPARSE_MMA_MASK
	.align		4
.L_278:
        /*0018*/ 	.byte	0x03, 0x50
        /*001a*/ 	.short	0x0000


	//----- nvinfo : EIATTR_MAXREG_COUNT
	.align		4
        /*001c*/ 	.byte	0x03, 0x1b
        /*001e*/ 	.short	0x00ff


	//----- nvinfo : EIATTR_MERCURY_ISA_VERSION
	.align		4
        /*0020*/ 	.byte	0x03, 0x5f
        /*0022*/ 	.short	0x0101


	//----- nvinfo : EIATTR_EXIT_INSTR_OFFSETS
	.align		4
        /*0024*/ 	.byte	0x04, 0x1c
        /*0026*/ 	.short	(.L_280 - .L_279)


	//   ....[0]....
.L_279:
        /*0028*/ 	.word	0x00000010


	//----- nvinfo : EIATTR_MAX_THREADS
	.align		4
.L_280:
        /*002c*/ 	.byte	0x04, 0x05
        /*002e*/ 	.short	(.L_282 - .L_281)
.L_281:
        /*0030*/ 	.word	0x00000100
        /*0034*/ 	.word	0x00000001
        /*0038*/ 	.word	0x00000001


	//----- nvinfo : EIATTR_CBANK_PARAM_SIZE
	.align		4
.L_282:
        /*003c*/ 	.byte	0x03, 0x19
        /*003e*/ 	.short	0x0438


	//----- nvinfo : EIATTR_PARAM_CBANK
	.align		4
        /*0040*/ 	.byte	0x04, 0x0a
        /*0042*/ 	.short	(.L_284 - .L_283)
	.align		4
.L_283:
        /*0044*/ 	.word	index@(.nv.constant0._ZN7cutlass13device_kernelIN5flash19enable_sm80_to_sm89INS1_16FlashAttnFwdSm80INS1_25CollectiveMainloopFwdSm80ILi8ELi1ELb0EN4cute5tupleIJNS5_1CILi128EEENS7_ILi64EEENS7_ILi256EEEEEELi256ENS_6half_tEfNS_4arch4Sm80ELb0ELb1ELb1ELb1ELb1ELb0ELb1ELb1EEENS1_21CollectiveEpilogueFwdINS6_IJS8_SA_S9_EEENS6_IJNS7_ILi1EEESI_SI_EEESC_SE_Li256ELb1ELb1ELb1ELb0EEENS1_36VarlenDynamicPersistentTileSchedulerILi128ELi64ELi256ELi256ELb1ELb1ELb0ELb1ELb0ELb1EEEEEEEEEvNT_6ParamsE)
        /*0048*/ 	.short	0x0210
        /*004a*/ 	.short	0x0438


	//----- nvinfo : EIATTR_SW_WAR
	.align		4
.L_284:
        /*004c*/ 	.byte	0x04, 0x36
        /*004e*/ 	.short	(.L_286 - .L_285)
.L_285:
        /*0050*/ 	.word	0x00000008
.L_286:


//--------------------- .nv.info._ZN7cutlass13device_kernelIN5flash19enable_sm80_to_sm89INS1_16FlashAttnFwdSm80INS1_25CollectiveMainloopFwdSm80ILi8ELi1ELb0EN4cute5tupleIJNS5_1CILi128EEENS7_ILi48EEENS7_ILi256EEEEEELi256ENS_6half_tEfNS_4arch4Sm80ELb0ELb1ELb1ELb1ELb1ELb1ELb1ELb1EEENS1_21CollectiveEpilogueFwdINS6_IJS8_SA_S9_EEENS6_IJNS7_ILi1EEESI_SI_EEESC_SE_Li256ELb1ELb1ELb1ELb0EEENS1_36VarlenDynamicPersistentTileSchedulerILi128ELi48ELi256ELi256ELb1ELb1ELb0ELb1ELb0ELb1EEEEEEEEEvNT_6ParamsE --------------------------
	.section	.nv.info._ZN7cutlass13device_kernelIN5flash19enable_sm80_to_sm89INS1_16FlashAttnFwdSm80INS1_25CollectiveMainloopFwdSm80ILi8ELi1ELb0EN4cute5tupleIJNS5_1CILi128EEENS7_ILi48EEENS7_ILi256EEEEEELi256ENS_6half_tEfNS_4arch4Sm80ELb0ELb1ELb1ELb1ELb1ELb1ELb1ELb1EEENS1_21CollectiveEpilogueFwdINS6_IJS8_SA_S9_EEENS6_IJNS7_ILi1EEESI_SI_EEESC_SE_Li256ELb1ELb1ELb1ELb0EEENS1_36VarlenDynamicPersistentTileSchedulerILi128ELi48ELi256ELi256ELb1ELb1ELb0ELb1ELb0ELb1EEEEEEEEEvNT_6ParamsE,"",@"SHT_CUDA_INFO"
	.sectionflags	@""
	.align	4


	//----- nvinfo : EIATTR_CUDA_API_VERSION
	.align		4
        /*0000*/ 	.byte	0x04, 0x37
        /*0002*/ 	.short	(.L_288 - .L_287)
.L_287:
        /*0004*/ 	.word	0x00000082


	//----- nvinfo : EIATTR_KPARAM_INFO
	.align		4
.L_288:
        /*0008*/ 	.byte	0x04, 0x17
        /*000a*/ 	.short	(.L_290 - .L_289)
.L_289:
        /*000c*/ 	.word	0x00000000
        /*0010*/ 	.short	0x0000
        /*0012*/ 	.short	0x0000
        /*0014*/ 	.byte	0x00, 0xf0, 0xe1, 0x10


	//----- nvinfo : EIATTR_SPARSE_MMA_MASK
	.align		4
.L_290:
        /*0018*/ 	.byte	0x03, 0x50
        /*001a*/ 	.short	0x0000


	//----- nvinfo : EIATTR_MAXREG_COUNT
	.align		4
        /*001c*/ 	.byte	0x03, 0x1b
        /*001e*/ 	.short	0x00ff


	//----- nvinfo : EIATTR_MERCURY_ISA_VERSION
	.align		4
        /*0020*/ 	.byte	0x03, 0x5f
        /*0022*/ 	.short	0x0101


	//----- nvinfo : EIATTR_EXIT_INSTR_OFFSETS
	.align		4
        /*0024*/ 	.byte	0x04, 0x1c
        /*0026*/ 	.short	(.L_292 - .L_291)


	//   ....[0]....
.L_291:
        /*0028*/ 	.word	0x00000010


	//----- nvinfo : EIATTR_MAX_THREADS
	.align		4
.L_292:
        /*002c*/ 	.byte	0x04, 0x05
        /*002e*/ 	.short	(.L_294 - .L_293)
.L_293:
        /*0030*/ 	.word	0x00000100
        /*0034*/ 	.word	0x00000001
        /*0038*/ 	.word	0x00000001


	//----- nvinfo : EIATTR_CBANK_PARAM_SIZE
	.align		4
.L_294:
        /*003c*/ 	.byte	0x03, 0x19
        /*003e*/ 	.short	0x0438


	//----- nvinfo : EIATTR_PARAM_CBANK
	.align		4
        /*0040*/ 	.byte	0x04, 0x0a
        /*0042*/ 	.short	(.L_296 - .L_295)
	.align		4
.L_295:
        /*0044*/ 	.word	index@(.nv.constant0._ZN7cutlass13device_kernelIN5flash19enable_sm80_to_sm89INS1_16FlashAttnFwdSm80INS1_25CollectiveMainloopFwdSm80ILi8ELi1ELb0EN4cute5tupleIJNS5_1CILi128EEENS7_ILi48EEENS7_ILi256EEEEEELi256ENS_6half_tEfNS_4arch4Sm80ELb0ELb1ELb1ELb1ELb1ELb1ELb1ELb1EEENS1_21CollectiveEpilogueFwdINS6_IJS8_SA_S9_EEENS6_IJNS7_ILi1EEESI_SI_EEESC_SE_Li256ELb1ELb1ELb1ELb0EEENS1_36VarlenDynamicPersistentTileSchedulerILi128ELi48ELi256ELi256ELb1ELb1ELb0ELb1ELb0ELb1EEEEEEEEEvNT_6ParamsE)
        /*0048*/ 	.short	0x0210
        /*004a*/ 	.short	0x0438


	//----- nvinfo : EIATTR_SW_WAR
	.align		4
.L_296:
        /*004c*/ 	.byte	0x04, 0x36
        /*004e*/ 	.short	(.L_298 - .L_297)
.L_297:
        /*0050*/ 	.word	0x00000008
.L_298:


//--------------------- .nv.info._ZN7cutlass13device_kernelIN5flash19enable_sm80_to_sm89INS1_16FlashAttnFwdSm80INS1_25CollectiveMainloopFwdSm80ILi8ELi1ELb0EN4cute5tupleIJNS5_1CILi128EEENS7_ILi96EEENS7_ILi256EEEEEELi256ENS_6half_tEfNS_4arch4Sm80ELb1ELb0ELb1ELb0ELb1ELb0ELb1ELb1EEENS1_21CollectiveEpilogueFwdINS6_IJS8_SA_S9_EEENS6_IJNS7_ILi1EEESI_SI_EEESC_SE_Li256ELb0ELb1ELb1ELb0EEENS1_30DynamicPersistentTileSchedulerILi256ELi256ELb1ELb1ELb0EEEEEEEEEvNT_6ParamsE --------------------------
	.section	.nv.info._ZN7cutlass13device_kernelIN5flash19enable_sm80_to_sm89INS1_16FlashAttnFwdSm80INS1_25CollectiveMainloopFwdSm80ILi8ELi1ELb0EN4cute5tupleIJNS5_1CILi128EEENS7_ILi96EEENS7_ILi256EEEEEELi256ENS_6half_tEfNS_4arch4Sm80ELb1ELb0ELb1ELb0ELb1ELb0ELb1ELb1EEENS1_21CollectiveEpilogueFwdINS6_IJS8_SA_S9_EEENS6_IJNS7_ILi1EEESI_SI_EEESC_SE_Li256ELb0ELb1ELb1ELb0EEENS1_30DynamicPersistentTileSchedulerILi256ELi256ELb1ELb1ELb0EEEEEEEEEvNT_6ParamsE,"",@"SHT_CUDA_INFO"
	.sectionflags	@""
	.align	4


	//----- nvinfo : EIATTR_CUDA_API_VERSION
	.align		4
        /*0000*/ 	.byte	0x04, 0x37
        /*0002*/ 	.short	(.L_300 - .L_299)
.L_299:
        /*0004*/ 	.word	0x00000082


	//----- nvinfo : EIATTR_KPARAM_INFO
	.align		4
.L_300:
        /*0008*/ 	.byte	0x04, 0x17
        /*000a*/ 	.short	(.L_302 - .L_301)
.L_301:
        /*000c*/ 	.word	0x00000000
        /*0010*/ 	.short	0x0000
        /*0012*/ 	.short	0x0000
        /*0014*/ 	.byte	0x00, 0xf0, 0xa1, 0x10


	//----- nvinfo : EIATTR_SPARSE_MMA_MASK
	.align		4
.L_302:
        /*0018*/ 	.byte	0x03, 0x50
        /*001a*/ 	.short	0x0000


	//----- nvinfo : EIATTR_MAXREG_COUNT
	.align		4
        /*001c*/ 	.byte	0x03, 0x1b
        /*001e*/ 	.short	0x00ff


	//----- nvinfo : EIATTR_MERCURY_ISA_VERSION
	.align		4
        /*0020*/ 	.byte	0x03, 0x5f
        /*0022*/ 	.short	0x0101


	//----- nvinfo : EIATTR_EXIT_INSTR_OFFSETS
	.align		4
        /*0024*/ 	.byte	0x04, 0x1c
        /*0026*/ 	.short	(.L_304 - .L_303)


	//   ....[0]....
.L_303:
        /*0028*/ 	.word	0x00000010


	//----- nvinfo : EIATTR_MAX_THREADS
	.align		4
.L_304:
        /*002c*/ 	.byte	0x04, 0x05
        /*002e*/ 	.short	(.L_306 - .L_305)
.L_305:
        /*0030*/ 	.word	0x00000100
        /*0034*/ 	.word	0x00000001
        /*0038*/ 	.word	0x00000001


	//----- nvinfo : EIATTR_CBANK_PARAM_SIZE
	.align		4
.L_306:
        /*003c*/ 	.byte	0x03, 0x19
        /*003e*/ 	.short	0x0428


	//----- nvinfo : EIATTR_PARAM_CBANK
	.align		4
        /*0040*/ 	.byte	0x04, 0x0a
        /*0042*/ 	.short	(.L_308 - .L_307)
	.align		4
.L_307:
        /*0044*/ 	.word	index@(.nv.constant0._ZN7cutlass13device_kernelIN5flash19enable_sm80_to_sm89INS1_16FlashAttnFwdSm80INS1_25CollectiveMainloopFwdSm80ILi8ELi1ELb0EN4cute5tupleIJNS5_1CILi128EEENS7_ILi96EEENS7_ILi256EEEEEELi256ENS_6half_tEfNS_4arch4Sm80ELb1ELb0ELb1ELb0ELb1ELb0ELb1ELb1EEENS1_21CollectiveEpilogueFwdINS6_IJS8_SA_S9_EEENS6_IJNS7_ILi1EEESI_SI_EEESC_SE_Li256ELb0ELb1ELb1ELb0EEENS1_30DynamicPersistentTileSchedulerILi256ELi256ELb1ELb1ELb0EEEEEEEEEvNT_6ParamsE)
        /*0048*/ 	.short	0x0210
        /*004a*/ 	.short	0x0428


	//----- nvinfo : EIATTR_SW_WAR
	.align		4
.L_308:
        /*004c*/ 	.byte	0x04, 0x36
        /*004e*/ 	.short	(.L_310 - .L_309)
.L_309:
        /*0050*/ 	.word	0x00000008
.L_310:


//--------------------- .nv.info._ZN7cutlass13device_kernelIN5flash19enable_sm80_to_sm89INS1_16FlashAttnFwdSm80INS1_25CollectiveMainloopFwdSm80ILi8ELi1ELb0EN4cute5tupleIJNS5_1CILi128EEENS7_ILi64EEENS7_ILi256EEEEEELi256ENS_6half_tEfNS_4arch4Sm80ELb1ELb0ELb1ELb1ELb1ELb0ELb1ELb1EEENS1_21CollectiveEpilogueFwdINS6_IJS8_SA_S9_EEENS6_IJNS7_ILi1EEESI_SI_EEESC_SE_Li256ELb1ELb1ELb1ELb0EEENS1_36VarlenDynamicPersistentTileSchedulerILi128ELi64ELi256ELi256ELb1ELb1ELb0ELb1ELb1ELb1EEEEEEEEEvNT_6ParamsE --------------------------
	.section	.nv.info._ZN7cutlass13device_kernelIN5flash19enable_sm80_to_sm89INS1_16FlashAttnFwdSm80INS1_25CollectiveMainloopFwdSm80ILi8ELi1ELb0EN4cute5tupleIJNS5_1CILi128EEENS7_ILi64EEENS7_ILi256EEEEEELi256ENS_6half_tEfNS_4arch4Sm80ELb1ELb0ELb1ELb1ELb1ELb0ELb1ELb1EEENS1_21CollectiveEpilogueFwdINS6_IJS8_SA_S9_EEENS6_IJNS7_ILi1EEESI_SI_EEESC_SE_Li256ELb1ELb1ELb1ELb0EEENS1_36VarlenDynamicPersistentTileSchedulerILi128ELi64ELi256ELi256ELb1ELb1ELb0ELb1ELb1ELb1EEEEEEEEEvNT_6ParamsE,"",@"SHT_CUDA_INFO"
	.sectionflags	@""
	.align	4


	//----- nvinfo : EIATTR_CUDA_API_VERSION
	.align		4
        /*0000*/ 	.byte	0x04, 0x37
        /*0002*/ 	.short	(.L_312 - .L_311)
.L_311:
        /*0004*/ 	.word	0x00000082


	//----- nvinfo : EIATTR_KPARAM_INFO
	.align		4
.L_312:
        /*0008*/ 	.byte	0x04, 0x17
        /*000a*/ 	.short	(.L_314 - .L_313)
.L_313:
        /*000c*/ 	.word	0x00000000
        /*0010*/ 	.short	0x0000
        /*0012*/ 	.short	0x0000
        /*0014*/ 	.byte	0x00, 0xf0, 0xe1, 0x10


	//----- nvinfo : EIATTR_SPARSE_MMA_MASK
	.align		4
.L_314:
        /*0018*/ 	.byte	0x03, 0x50
        /*001a*/ 	.short	0x0000


	//----- nvinfo : EIATTR_MAXREG_COUNT
	.align		4
        /*001c*/ 	.byte	0x03, 0x1b
        /*001e*/ 	.short	0x00ff


	//----- nvinfo : EIATTR_MERCURY_ISA_VERSION
	.align		4
        /*0020*/ 	.byte	0x03, 0x5f
        /*0022*/ 	.short	0x0101


	//----- nvinfo : EIATTR_EXIT_INSTR_OFFSETS
	.align		4
        /*0024*/ 	.byte	0x04, 0x1c
        /*0026*/ 	.short	(.L_316 - .L_315)


	//   ....[0]....
.L_315:
        /*0028*/ 	.word	0x00000010


	//----- nvinfo : EIATTR_MAX_THREADS
	.align		4
.L_316:
        /*002c*/ 	.byte	0x04, 0x05
        /*002e*/ 	.short	(.L_318 - .L_317)
.L_317:
        /*0030*/ 	.word	0x00000100
        /*0034*/ 	.word	0x00000001
        /*0038*/ 	.word	0x00000001


	//----- nvinfo : EIATTR_CBANK_PARAM_SIZE
	.align		4
.L_318:
        /*003c*/ 	.byte	0x03, 0x19
        /*003e*/ 	.short	0x0438


	//----- nvinfo : EIATTR_PARAM_CBANK
	.align		4
        /*0040*/ 	.byte	0x04, 0x0a
        /*0042*/ 	.short	(.L_320 - .L_319)
	.align		4
.L_319:
        /*0044*/ 	.word	index@(.nv.constant0._ZN7cutlass13device_kernelIN5flash19enable_sm80_to_sm89INS1_16FlashAttnFwdSm80INS1_25CollectiveMainloopFwdSm80ILi8ELi1ELb0EN4cute5tupleIJNS5_1CILi128EEENS7_ILi64EEENS7_ILi256EEEEEELi256ENS_6half_tEfNS_4arch4Sm80ELb1ELb0ELb1ELb1ELb1ELb0ELb1ELb1EEENS1_21CollectiveEpilogueFwdINS6_IJS8_SA_S9_EEENS6_IJNS7_ILi1EEESI_SI_EEESC_SE_Li256ELb1ELb1ELb1ELb0EEENS1_36VarlenDynamicPersistentTileSchedulerILi128ELi64ELi256ELi256ELb1ELb1ELb0ELb1ELb1ELb1EEEEEEEEEvNT_6ParamsE)
        /*0048*/ 	.short	0x0210
        /*004a*/ 	.short	0x0438


	//----- nvinfo : EIATTR_SW_WAR
	.align		4
.L_320:
        /*004c*/ 	.byte	0x04, 0x36
        /*004e*/ 	.short	(.L_322 - .L_321)
.L_321:
        /*0050*/ 	.word	0x00000008
.L_322:


//--------------------- .nv.info._ZN7cutlass13device_kernelIN5flash19enable_sm80_to_sm89INS1_16FlashAttnFwdSm80INS1_25CollectiveMainloopFwdSm80ILi8ELi1ELb0EN4cute5tupleIJNS5_1CILi128EEENS7_ILi48EEENS7_ILi256EEEEEELi256ENS_6half_tEfNS_4arch4Sm80ELb1ELb0ELb1ELb1ELb1ELb1ELb1ELb1EEENS1_21CollectiveEpilogueFwdINS6_IJS8_SA_S9_EEENS6_IJNS7_ILi1EEESI_SI_EEESC_SE_Li256ELb1ELb1ELb1ELb0EEENS1_36VarlenDynamicPersistentTileSchedulerILi128ELi48ELi256ELi256ELb1ELb1ELb0ELb1ELb1ELb1EEEEEEEEEvNT_6ParamsE --------------------------
	.section	.nv.info._ZN7cutlass13device_kernelIN5flash19enable_sm80_to_sm89INS1_16FlashAttnFwdSm80INS1_25CollectiveMainloopFwdSm80ILi8ELi1ELb0EN4cute5tupleIJNS5_1CILi128EEENS7_ILi48EEENS7_ILi256EEEEEELi256ENS_6half_tEfNS_4arch4Sm80ELb1ELb0ELb1ELb1ELb1ELb1ELb1ELb1EEENS1_21CollectiveEpilogueFwdINS6_IJS8_SA_S9_EEENS6_IJNS7_ILi1EEESI_SI_EEESC_SE_Li256ELb1ELb1ELb1ELb0EEENS1_36VarlenDynamicPersistentTileSchedulerILi128ELi48ELi256ELi256ELb1ELb1ELb0ELb1ELb1ELb1EEEEEEEEEvNT_6ParamsE,"",@"SHT_CUDA_INFO"
	.sectionflags	@""
	.align	4


	//----- nvinfo : EIATTR_CUDA_API_VERSION
	.align		4
        /*0000*/ 	.byte	0x04, 0x37
        /*0002*/ 	.short	(.L_324 - .L_323)
.L_323:
        /*0004*/ 	.word	0x00000082


	//----- nvinfo : EIATTR_KPARAM_INFO
	.align		4
.L_324:
        /*0008*/ 	.byte	0x04, 0x17
        /*000a*/ 	.short	(.L_326 - .L_325)
.L_325:
        /*000c*/ 	.word	0x00000000
        /*0010*/ 	.short	0x0000
        /*0012*/ 	.short	0x0000
        /*0014*/ 	.byte	0x00, 0xf0, 0xe1, 0x10


	//----- nvinfo : EIATTR_SPARSE_MMA_MASK
	.align		4
.L_326:
        /*0018*/ 	.byte	0x03, 0x50
        /*001a*/ 	.short	0x0000


	//----- nvinfo : EIATTR_MAXREG_COUNT
	.align		4
        /*001c*/ 	.byte	0x03, 0x1b
        /*001e*/ 	.short	0x00ff


	//----- nvinfo : EIATTR_MERCURY_ISA_VERSION
	.align		4
        /*0020*/ 	.byte	0x03, 0x5f
        /*0022*/ 	.short	0x0101


	//----- nvinfo : EIATTR_EXIT_INSTR_OFFSETS
	.align		4
        /*0024*/ 	.byte	0x04, 0x1c
        /*0026*/ 	.short	(.L_328 - .L_327)


	//   ....[0]....
.L_327:
        /*0028*/ 	.word	0x00000010


	//----- nvinfo : EIATTR_MAX_THREADS
	.align		4
.L_328:
        /*002c*/ 	.byte	0x04, 0x05
        /*002e*/ 	.short	(.L_330 - .L_329)
.L_329:
        /*0030*/ 	.word	0x00000100
        /*0034*/ 	.word	0x00000001
        /*0038*/ 	.word	0x00000001


	//----- nvinfo : EIATTR_CBANK_PARAM_SIZE
	.align		4
.L_330:
        /*003c*/ 	.byte	0x03, 0x19
        /*003e*/ 	.short	0x0438


	//----- nvinfo : EIATTR_PARAM_CBANK
	.align		4
        /*0040*/ 	.byte	0x04, 0x0a
        /*0042*/ 	.short	(.L_332 - .L_331)
	.align		4
.L_331:
        /*0044*/ 	.word	index@(.nv.constant0._ZN7cutlass13device_kernelIN5flash19enable_sm80_to_sm89INS1_16FlashAttnFwdSm80INS1_25CollectiveMainloopFwdSm80ILi8ELi1ELb0EN4cute5tupleIJNS5_1CILi128EEENS7_ILi48EEENS7_ILi256EEEEEELi256ENS_6half_tEfNS_4arch4Sm80ELb1ELb0ELb1ELb1ELb1ELb1ELb1ELb1EEENS1_21CollectiveEpilogueFwdINS6_IJS8_SA_S9_EEENS6_IJNS7_ILi1EEESI_SI_EEESC_SE_Li256ELb1ELb1ELb1ELb0EEENS1_36VarlenDynamicPersistentTileSchedulerILi128ELi48ELi256ELi256ELb1ELb1ELb0ELb1ELb1ELb1EEEEEEEEEvNT_6ParamsE)
        /*0048*/ 	.short	0x0210
        /*004a*/ 	.short	0x0438


	//----- nvinfo : EIATTR_SW_WAR
	.align		4
.L_332:
        /*004c*/ 	.byte	0x04, 0x36
        /*004e*/ 	.short	(.L_334 - .L_333)
.L_333:
        /*0050*/ 	.word	0x00000008
.L_334:


//--------------------- .nv.callgraph             --------------------------
	.section	.nv.callgraph,"",@"SHT_CUDA_CALLGRAPH"
	.align	4
	.sectionentsize	8
	.align		4
        /*0000*/ 	.word	0x00000000
	.align		4
        /*0004*/ 	.word	0xffffffff
	.align		4
        /*0008*/ 	.word	0x00000000
	.align		4
        /*000c*/ 	.word	0xfffffffe
	.align		4
        /*0010*/ 	.word	0x00000000
	.align		4
        /*0014*/ 	.word	0xfffffffd
	.align		4
        /*0018*/ 	.word	0x00000000
	.align		4
        /*001c*/ 	.word	0xfffffffc


//--------------------- .nv.constant4             --------------------------
	.section	.nv.constant4,"a",@progbits
	.align	8
	.align		8
.nv.constant4:
        /*0000*/ 	.dword	_ZN86_INTERNAL_97bd09b1_50_flash_fwd_hdim256_fp16_paged_split_softcap_sm80_cu_cf07d2ef_42584cuda3std3__45__cpo5beginE
	.align		8
        /*0008*/ 	.dword	_ZN86_INTERNAL_97bd09b1_50_flash_fwd_hdim256_fp16_paged_split_softcap_sm80_cu_cf07d2ef_42584cuda3std3__45__cpo3endE
	.align		8
        /*0010*/ 	.dword	_ZN86_INTERNAL_97bd09b1_50_flash_fwd_hdim256_fp16_paged_split_softcap_sm80_cu_cf07d2ef_42584cuda3std3__45__cpo6cbeginE
	.align		8
        /*0018*/ 	.dword	_ZN86_INTERNAL_97bd09b1_50_flash_fwd_hdim256_fp16_paged_split_softcap_sm80_cu_cf07d2ef_42584cuda3std3__45__cpo4cendE
	.align		8
        /*0020*/ 	.dword	_ZN86_INTERNAL_97bd09b1_50_flash_fwd_hdim256_fp16_paged_split_softcap_sm80_cu_cf07d2ef_42584cuda3std3__488_GLOBAL__N__97bd09b1_50_flash_fwd_hdim256_fp16_paged_split_softcap_sm80_cu_cf07d2ef_42586ignoreE
	.align		8
        /*0028*/ 	.dword	_ZN86_INTERNAL_97bd09b1_50_flash_fwd_hdim256_fp16_paged_split_softcap_sm80_cu_cf07d2ef_42584cuda3std3__419piecewise_constructE
	.align		8
        /*0030*/ 	.dword	_ZN86_INTERNAL_97bd09b1_50_flash_fwd_hdim256_fp16_paged_split_softcap_sm80_cu_cf07d2ef_42584cuda3std3__48in_placeE
	.align		8
        /*0038*/ 	.dword	_ZN86_INTERNAL_97bd09b1_50_flash_fwd_hdim256_fp16_paged_split_softcap_sm80_cu_cf07d2ef_42584cuda3std6ranges3__45__cpo4swapE
	.align		8
        /*0040*/ 	.dword	_ZN86_INTERNAL_97bd09b1_50_flash_fwd_hdim256_fp16_paged_split_softcap_sm80_cu_cf07d2ef_42584cuda3std6ranges3__45__cpo9iter_moveE
	.align		8
        /*0048*/ 	.dword	_ZN86_INTERNAL_97bd09b1_50_flash_fwd_hdim256_fp16_paged_split_softcap_sm80_cu_cf07d2ef_42584cute7productE
	.align		8
        /*0050*/ 	.dword	_ZN86_INTERNAL_97bd09b1_50_flash_fwd_hdim256_fp16_paged_split_softcap_sm80_cu_cf07d2ef_42584cute1_E


//--------------------- .text._ZN7cutlass13device_kernelIN5flash19enable_sm80_to_sm89INS1_16FlashAttnFwdSm80INS1_25CollectiveMainloopFwdSm80ILi8ELi1ELb1EN4cute5tupleIJNS5_1CILi128EEENS7_ILi64EEENS7_ILi256EEEEEELi256ENS_6half_tEfNS_4arch4Sm80ELb0ELb0ELb1ELb0ELb1ELb0ELb1ELb1EEENS1_21CollectiveEpilogueFwdINS6_IJS8_SA_S9_EEENS6_IJNS7_ILi1EEESI_SI_EEESC_SE_Li256ELb0ELb1ELb1ELb0EEENS1_19SingleTileSchedulerILb0ELb1ELb1ELi128EEEEEEEEEvNT_6ParamsE --------------------------
	.section	.text._ZN7cutlass13device_kernelIN5flash19enable_sm80_to_sm89INS1_16FlashAttnFwdSm80INS1_25CollectiveMainloopFwdSm80ILi8ELi1ELb1EN4cute5tupleIJNS5_1CILi128EEENS7_ILi64EEENS7_ILi256EEEEEELi256ENS_6half_tEfNS_4arch4Sm80ELb0ELb0ELb1ELb0ELb1ELb0ELb1ELb1EEENS1_21CollectiveEpilogueFwdINS6_IJS8_SA_S9_EEENS6_IJNS7_ILi1EEESI_SI_EEESC_SE_Li256ELb0ELb1ELb1ELb0EEENS1_19SingleTileSchedulerILb0ELb1ELb1ELi128EEEEEEEEEvNT_6ParamsE,"ax",@progbits
	.align	128
.text._ZN7cutlass13device_kernelIN5flash19enable_sm80_to_sm89INS1_16FlashAttnFwdSm80INS1_25CollectiveMainloopFwdSm80ILi8ELi1ELb1EN4cute5tupleIJNS5_1CILi128EEENS7_ILi64EEENS7_ILi256EEEEEELi256ENS_6half_tEfNS_4arch4Sm80ELb0ELb0ELb1ELb0ELb1ELb0ELb1ELb1EEENS1_21CollectiveEpilogueFwdINS6_IJS8_SA_S9_EEENS6_IJNS7_ILi1EEESI_SI_EEESC_SE_Li256ELb0ELb1ELb1ELb0EEENS1_19SingleTileSchedulerILb0ELb1ELb1ELi128EEEEEEEEEvNT_6ParamsE:
        .type           _ZN7cutlass13device_kernelIN5flash19enable_sm80_to_sm89INS1_16FlashAttnFwdSm80INS1_25CollectiveMainloopFwdSm80ILi8ELi1ELb1EN4cute5tupleIJNS5_1CILi128EEENS7_ILi64EEENS7_ILi256EEEEEELi256ENS_6half_tEfNS_4arch4Sm80ELb0ELb0ELb1ELb0ELb1ELb0ELb1ELb1EEENS1_21CollectiveEpilogueFwdINS6_IJS8_SA_S9_EEENS6_IJNS7_ILi1EEESI_SI_EEESC_SE_Li256ELb0ELb1ELb1ELb0EEENS1_19SingleTileSchedulerILb0ELb1ELb1ELi128EEEEEEEEEvNT_6ParamsE,@function
        .size           _ZN7cutlass13device_kernelIN5flash19enable_sm80_to_sm89INS1_16FlashAttnFwdSm80INS1_25CollectiveMainloopFwdSm80ILi8ELi1ELb1EN4cute5tupleIJNS5_1CILi128EEENS7_ILi64EEENS7_ILi256EEEEEELi256ENS_6half_tEfNS_4arch4Sm80ELb0ELb0ELb1ELb0ELb1ELb0ELb1ELb1EEENS1_21CollectiveEpilogueFwdINS6_IJS8_SA_S9_EEENS6_IJNS7_ILi1EEESI_SI_EEESC_SE_Li256ELb0ELb1ELb1ELb0EEENS1_19SingleTileSchedulerILb0ELb1ELb1ELi128EEEEEEEEEvNT_6ParamsE,(.L_x_18 - _ZN7cutlass13device_kernelIN5flash19enable_sm80_to_sm89INS1_16FlashAttnFwdSm80INS1_25CollectiveMainloopFwdSm80ILi8ELi1ELb1EN4cute5tupleIJNS5_1CILi128EEENS7_ILi64EEENS7_ILi256EEEEEELi256ENS_6half_tEfNS_4arch4Sm80ELb0ELb0ELb1ELb0ELb1ELb0ELb1ELb1EEENS1_21CollectiveEpilogueFwdINS6_IJS8_SA_S9_EEENS6_IJNS7_ILi1EEESI_SI_EEESC_SE_Li256ELb0ELb1ELb1ELb0EEENS1_19SingleTileSchedulerILb0ELb1ELb1ELi128EEEEEEEEEvNT_6ParamsE)
        .other          _ZN7cutlass13device_kernelIN5flash19enable_sm80_to_sm89INS1_16FlashAttnFwdSm80INS1_25CollectiveMainloopFwdSm80ILi8ELi1ELb1EN4cute5tupleIJNS5_1CILi128EEENS7_ILi64EEENS7_ILi256EEEEEELi256ENS_6half_tEfNS_4arch4Sm80ELb0ELb0ELb1ELb0ELb1ELb0ELb1ELb1EEENS1_21CollectiveEpilogueFwdINS6_IJS8_SA_S9_EEENS6_IJNS7_ILi1EEESI_SI_EEESC_SE_Li256ELb0ELb1ELb1ELb0EEENS1_19SingleTileSchedulerILb0ELb1ELb1ELi128EEEEEEEEEvNT_6ParamsE,@"STO_CUDA_ENTRY STV_DEFAULT"
_ZN7cutlass13device_kernelIN5flash19enable_sm80_to_sm89INS1_16FlashAttnFwdSm80INS1_25CollectiveMainloopFwdSm80ILi8ELi1ELb1EN4cute5tupleIJNS5_1CILi128EEENS7_ILi64EEENS7_ILi256EEEEEELi256ENS_6half_tEfNS_4arch4Sm80ELb0ELb0ELb1ELb0ELb1ELb0ELb1ELb1EEENS1_21CollectiveEpilogueFwdINS6_IJS8_SA_S9_EEENS6_IJNS7_ILi1EEESI_SI_EEESC_SE_Li256ELb0ELb1ELb1ELb0EEENS1_19SingleTileSchedulerILb0ELb1ELb1ELi128EEEEEEEEEvNT_6ParamsE:
[----:B------:R-:W-:Y:S01]  /*0000*/  LDC R1, c[0x0][0x28] ;  /* 0x00000a00ff017b82 */ /* 0x000fe20000000800 */
[----:B------:R-:W-:Y:S05]  /*0010*/  EXIT ;  /* 0x000000000000794d */ /* 0x000fea0003800000 */
.L_x_0:
[----:B------:R-:W-:-:S00]  /*0020*/  BRA `(.L_x_0) ;  /* 0xfffffffc00fc7947 */ /* 0x000fc0000383ffff */
[----:B------:R-:W-:-:S00]  /*0030*/  NOP ;  /* 0x0000000000007918 */ /* 0x000fc00000000000 */
        /* <DEDUP_REMOVED lines=12> */
.L_x_18:


//--------------------- .text._ZN7cutlass13device_kernelIN5flash19enable_sm80_to_sm89INS1_16FlashAttnFwdSm80INS1_25CollectiveMainloopFwdSm80ILi8ELi1ELb1EN4cute5tupleIJNS5_1CILi128EEENS7_ILi48EEENS7_ILi256EEEEEELi256ENS_6half_tEfNS_4arch4Sm80ELb0ELb0ELb1ELb1ELb1ELb0ELb1ELb1EEENS1_21CollectiveEpilogueFwdINS6_IJS8_SA_S9_EEENS6_IJNS7_ILi1EEESI_SI_EEESC_SE_Li256ELb1ELb1ELb1ELb0EEENS1_36VarlenDynamicPersistentTileSchedulerILi128ELi48ELi256ELi256ELb1ELb1ELb0ELb0ELb1ELb1EEEEEEEEEvNT_6ParamsE --------------------------
	.section	.text._ZN7cutlass13device_kernelIN5flash19enable_sm80_to_sm89INS1_16FlashAttnFwdSm80INS1_25CollectiveMainloopFwdSm80ILi8ELi1ELb1EN4cute5tupleIJNS5_1CILi128EEENS7_ILi48EEENS7_ILi256EEEEEELi256ENS_6half_tEfNS_4arch4Sm80ELb0ELb0ELb1ELb1ELb1ELb0ELb1ELb1EEENS1_21CollectiveEpilogueFwdINS6_IJS8_SA_S9_EEENS6_IJNS7_ILi1EEESI_SI_EEESC_SE_Li256ELb1ELb1ELb1ELb0EEENS1_36VarlenDynamicPersistentTileSchedulerILi128ELi48ELi256ELi256ELb1ELb1ELb0ELb0ELb1ELb1EEEEEEEEEvNT_6ParamsE,"ax",@progbits
	.align	128
.text._ZN7cutlass13device_kernelIN5flash19enable_sm80_to_sm89INS1_16FlashAttnFwdSm80INS1_25CollectiveMainloopFwdSm80ILi8ELi1ELb1EN4cute5tupleIJNS5_1CILi128EEENS7_ILi48EEENS7_ILi256EEEEEELi256ENS_6half_tEfNS_4arch4Sm80ELb0ELb0ELb1ELb1ELb1ELb0ELb1ELb1EEENS1_21CollectiveEpilogueFwdINS6_IJS8_SA_S9_EEENS6_IJNS7_ILi1EEESI_SI_EEESC_SE_Li256ELb1ELb1ELb1ELb0EEENS1_36VarlenDynamicPersistentTileSchedulerILi128ELi48ELi256ELi256ELb1ELb1ELb0ELb0ELb1ELb1EEEEEEEEEvNT_6ParamsE:
        .type           _ZN7cutlass13device_kernelIN5flash19enable_sm80_to_sm89INS1_16FlashAttnFwdSm80INS1_25CollectiveMainloopFwdSm80ILi8ELi1ELb1EN4cute5tupleIJNS5_1CILi128EEENS7_ILi48EEENS7_ILi256EEEEEELi256ENS_6half_tEfNS_4arch4Sm80ELb0ELb0ELb1ELb1ELb1ELb0ELb1ELb1EEENS1_21CollectiveEpilogueFwdINS6_IJS8_SA_S9_EEENS6_IJNS7_ILi1EEESI_SI_EEESC_SE_Li256ELb1ELb1ELb1ELb0EEENS1_36VarlenDynamicPersistentTileSchedulerILi128ELi48ELi256ELi256ELb1ELb1ELb0ELb0ELb1ELb1EEEEEEEEEvNT_6ParamsE,@function
        .size           _ZN7cutlass13device_kernelIN5flash19enable_sm80_to_sm89INS1_16FlashAttnFwdSm80INS1_25CollectiveMainloopFwdSm80ILi8ELi1ELb1EN4cute5tupleIJNS5_1CILi128EEENS7_ILi48EEENS7_ILi256EEEEEELi256ENS_6half_tEfNS_4arch4Sm80ELb0ELb0ELb1ELb1ELb1ELb0ELb1ELb1EEENS1_21CollectiveEpilogueFwdINS6_IJS8_SA_S9_EEENS6_IJNS7_ILi1EEESI_SI_EEESC_SE_Li256ELb1ELb1ELb1ELb0EEENS1_36VarlenDynamicPersistentTileSchedulerILi128ELi48ELi256ELi256ELb1ELb1ELb0ELb0ELb1ELb1EEEEEEEEEvNT_6ParamsE,(.L_x_19 - _ZN7cutlass13device_kernelIN5flash19enable_sm80_to_sm89INS1_16FlashAttnFwdSm80INS1_25CollectiveMainloopFwdSm80ILi8ELi1ELb1EN4cute5tupleIJNS5_1CILi128EEENS7_ILi48EEENS7_ILi256EEEEEELi256ENS_6half_tEfNS_4arch4Sm80ELb0ELb0ELb1ELb1ELb1ELb0ELb1ELb1EEENS1_21CollectiveEpilogueFwdINS6_IJS8_SA_S9_EEENS6_IJNS7_ILi1EEESI_SI_EEESC_SE_Li256ELb1ELb1ELb1ELb0EEENS1_36VarlenDynamicPersistentTileSchedulerILi128ELi48ELi256ELi256ELb1ELb1ELb0ELb0ELb1ELb1EEEEEEEEEvNT_6ParamsE)
        .other          _ZN7cutlass13device_kernelIN5flash19enable_sm80_to_sm89INS1_16FlashAttnFwdSm80INS1_25CollectiveMainloopFwdSm80ILi8ELi1ELb1EN4cute5tupleIJNS5_1CILi128EEENS7_ILi48EEENS7_ILi256EEEEEELi256ENS_6half_tEfNS_4arch4Sm80ELb0ELb0ELb1ELb1ELb1ELb0ELb1ELb1EEENS1_21CollectiveEpilogueFwdINS6_IJS8_SA_S9_EEENS6_IJNS7_ILi1EEESI_SI_EEESC_SE_Li256ELb1ELb1ELb1ELb0EEENS1_36VarlenDynamicPersistentTileSchedulerILi128ELi48ELi256ELi256ELb1ELb1ELb0ELb0ELb1ELb1EEEEEEEEEvNT_6ParamsE,@"STO_CUDA_ENTRY STV_DEFAULT"
_ZN7cutlass13device_kernelIN5flash19enable_sm80_to_sm89INS1_16FlashAttnFwdSm80INS1_25CollectiveMainloopFwdSm80ILi8ELi1ELb1EN4cute5tupleIJNS5_1CILi128EEENS7_ILi48EEENS7_ILi256EEEEEELi256ENS_6half_tEfNS_4arch4Sm80ELb0ELb0ELb1ELb1ELb1ELb0ELb1ELb1EEENS1_21CollectiveEpilogueFwdINS6_IJS8_SA_S9_EEENS6_IJNS7_ILi1EEESI_SI_EEESC_SE_Li256ELb1ELb1ELb1ELb0EEENS1_36VarlenDynamicPersistentTileSchedulerILi128ELi48ELi256ELi256ELb1ELb1ELb0ELb0ELb1ELb1EEEEEEEEEvNT_6ParamsE:
[----:B------:R-:W-:Y:S01]  /*0000*/  LDC R1, c[0x0][0x28] ;  /* 0x00000a00ff017b82 */ /* 0x000fe20000000800 */
[----:B------:R-:W-:Y:S05]  /*0010*/  EXIT ;  /* 0x000000000000794d */ /* 0x000fea0003800000 */
.L_x_1:
        /* <DEDUP_REMOVED lines=14> */
.L_x_19:


//--------------------- .text._ZN7cutlass13device_kernelIN5flash19enable_sm80_to_sm89INS1_16FlashAttnFwdSm80INS1_25CollectiveMainloopFwdSm80ILi8ELi1ELb0EN4cute5tupleIJNS5_1CILi128EEENS7_ILi32EEENS7_ILi256EEEEEELi256ENS_6half_tEfNS_4arch4Sm80ELb0ELb0ELb1ELb1ELb1ELb1ELb1ELb1EEENS1_21CollectiveEpilogueFwdINS6_IJS8_SA_S9_EEENS6_IJNS7_ILi1EEESI_SI_EEESC_SE_Li256ELb1ELb1ELb1ELb0EEENS1_36VarlenDynamicPersistentTileSchedulerILi128ELi32ELi256ELi256ELb1ELb1ELb0ELb0ELb1ELb1EEEEEEEEEvNT_6ParamsE --------------------------
	.section	.text._ZN7cutlass13device_kernelIN5flash19enable_sm80_to_sm89INS1_16FlashAttnFwdSm80INS1_25CollectiveMainloopFwdSm80ILi8ELi1ELb0EN4cute5tupleIJNS5_1CILi128EEENS7_ILi32EEENS7_ILi256EEEEEELi256ENS_6half_tEfNS_4arch4Sm80ELb0ELb0ELb1ELb1ELb1ELb1ELb1ELb1EEENS1_21CollectiveEpilogueFwdINS6_IJS8_SA_S9_EEENS6_IJNS7_ILi1EEESI_SI_EEESC_SE_Li256ELb1ELb1ELb1ELb0EEENS1_36VarlenDynamicPersistentTileSchedulerILi128ELi32ELi256ELi256ELb1ELb1ELb0ELb0ELb1ELb1EEEEEEEEEvNT_6ParamsE,"ax",@progbits
	.align	128
.text._ZN7cutlass13device_kernelIN5flash19enable_sm80_to_sm89INS1_16FlashAttnFwdSm80INS1_25CollectiveMainloopFwdSm80ILi8ELi1ELb0EN4cute5tupleIJNS5_1CILi128EEENS7_ILi32EEENS7_ILi256EEEEEELi256ENS_6half_tEfNS_4arch4Sm80ELb0ELb0ELb1ELb1ELb1ELb1ELb1ELb1EEENS1_21CollectiveEpilogueFwdINS6_IJS8_SA_S9_EEENS6_IJNS7_ILi1EEESI_SI_EEESC_SE_Li256ELb1ELb1ELb1ELb0EEENS1_36VarlenDynamicPersistentTileSchedulerILi128ELi32ELi256ELi256ELb1ELb1ELb0ELb0ELb1ELb1EEEEEEEEEvNT_6ParamsE:
        .type           _ZN7cutlass13device_kernelIN5flash19enable_sm80_to_sm89INS1_16FlashAttnFwdSm80INS1_25CollectiveMainloopFwdSm80ILi8ELi1ELb0EN4cute5tupleIJNS5_1CILi128EEENS7_ILi32EEENS7_ILi256EEEEEELi256ENS_6half_tEfNS_4arch4Sm80ELb0ELb0ELb1ELb1ELb1ELb1ELb1ELb1EEENS1_21CollectiveEpilogueFwdINS6_IJS8_SA_S9_EEENS6_IJNS7_ILi1EEESI_SI_EEESC_SE_Li256ELb1ELb1ELb1ELb0EEENS1_36VarlenDynamicPersistentTileSchedulerILi128ELi32ELi256ELi256ELb1ELb1ELb0ELb0ELb1ELb1EEEEEEEEEvNT_6ParamsE,@function
        .size           _ZN7cutlass13device_kernelIN5flash19enable_sm80_to_sm89INS1_16FlashAttnFwdSm80INS1_25CollectiveMainloopFwdSm80ILi8ELi1ELb0EN4cute5tupleIJNS5_1CILi128EEENS7_ILi32EEENS7_ILi256EEEEEELi256ENS_6half_tEfNS_4arch4Sm80ELb0ELb0ELb1ELb1ELb1ELb1ELb1ELb1EEENS1_21CollectiveEpilogueFwdINS6_IJS8_SA_S9_EEENS6_IJNS7_ILi1EEESI_SI_EEESC_SE_Li256ELb1ELb1ELb1ELb0EEENS1_36VarlenDynamicPersistentTileSchedulerILi128ELi32ELi256ELi256ELb1ELb1ELb0ELb0ELb1ELb1EEEEEEEEEvNT_6ParamsE,(.L_x_20 - _ZN7cutlass13device_kernelIN5flash19enable_sm80_to_sm89INS1_16FlashAttnFwdSm80INS1_25CollectiveMainloopFwdSm80ILi8ELi1ELb0EN4cute5tupleIJNS5_1CILi128EEENS7_ILi32EEENS7_ILi256EEEEEELi256ENS_6half_tEfNS_4arch4Sm80ELb0ELb0ELb1ELb1ELb1ELb1ELb1ELb1EEENS1_21CollectiveEpilogueFwdINS6_IJS8_SA_S9_EEENS6_IJNS7_ILi1EEESI_SI_EEESC_SE_Li256ELb1ELb1ELb1ELb0EEENS1_36VarlenDynamicPersistentTileSchedulerILi128ELi32ELi256ELi256ELb1ELb1ELb0ELb0ELb1ELb1EEEEEEEEEvNT_6ParamsE)
        .other          _ZN7cutlass13device_kernelIN5flash19enable_sm80_to_sm89INS1_16FlashAttnFwdSm80INS1_25CollectiveMainloopFwdSm80ILi8ELi1ELb0EN4cute5tupleIJNS5_1CILi128EEENS7_ILi32EEENS7_ILi256EEEEEELi256ENS_6half_tEfNS_4arch4Sm80ELb0ELb0ELb1ELb1ELb1ELb1ELb1ELb1EEENS1_21CollectiveEpilogueFwdINS6_IJS8_SA_S9_EEENS6_IJNS7_ILi1EEESI_SI_EEESC_SE_Li256ELb1ELb1ELb1ELb0EEENS1_36VarlenDynamicPersistentTileSchedulerILi128ELi32ELi256ELi256ELb1ELb1ELb0ELb0ELb1ELb1EEEEEEEEEvNT_6ParamsE,@"STO_CUDA_ENTRY STV_DEFAULT"
_ZN7cutlass13device_kernelIN5flash19enable_sm80_to_sm89INS1_16FlashAttnFwdSm80INS1_25CollectiveMainloopFwdSm80ILi8ELi1ELb0EN4cute5tupleIJNS5_1CILi128EEENS7_ILi32EEENS7_ILi256EEEEEELi256ENS_6half_tEfNS_4arch4Sm80ELb0ELb0ELb1ELb1ELb1ELb1ELb1ELb1EEENS1_21CollectiveEpilogueFwdINS6_IJS8_SA_S9_EEENS6_IJNS7_ILi1EEESI_SI_EEESC_SE_Li256ELb1ELb1ELb1ELb0EEENS1_36VarlenDynamicPersistentTileSchedulerILi128ELi32ELi256ELi256ELb1ELb1ELb0ELb0ELb1ELb1EEEEEEEEEvNT_6ParamsE:
[----:B------:R-:W-:Y:S01]  /*0000*/  LDC R1, c[0x0][0x28] ;  /* 0x00000a00ff017b82 */ /* 0x000fe20000000800 */
[----:B------:R-:W-:Y:S05]  /*0010*/  EXIT ;  /* 0x000000000000794d */ /* 0x000fea0003800000 */
.L_x_2:
        /* <DEDUP_REMOVED lines=14> */
.L_x_20:


//--------------------- .text._ZN7cutlass13device_kernelIN5flash19enable_sm80_to_sm89INS1_16FlashAttnFwdSm80INS1_25CollectiveMainloopFwdSm80ILi8ELi1ELb1EN4cute5tupleIJNS5_1CILi128EEENS7_ILi48EEENS7_ILi256EEEEEELi256ENS_6half_tEfNS_4arch4Sm80ELb0ELb1ELb1ELb0ELb1ELb0ELb1ELb1EEENS1_21CollectiveEpilogueFwdINS6_IJS8_SA_S9_EEENS6_IJNS7_ILi1EEESI_SI_EEESC_SE_Li256ELb0ELb1ELb1ELb0EEENS1_19SingleTileSchedulerILb0ELb1ELb1ELi128EEEEEEEEEvNT_6ParamsE --------------------------
	.section	.text._ZN7cutlass13device_kernelIN5flash19enable_sm80_to_sm89INS1_16FlashAttnFwdSm80INS1_25CollectiveMainloopFwdSm80ILi8ELi1ELb1EN4cute5tupleIJNS5_1CILi128EEENS7_ILi48EEENS7_ILi256EEEEEELi256ENS_6half_tEfNS_4arch4Sm80ELb0ELb1ELb1ELb0ELb1ELb0ELb1ELb1EEENS1_21CollectiveEpilogueFwdINS6_IJS8_SA_S9_EEENS6_IJNS7_ILi1EEESI_SI_EEESC_SE_Li256ELb0ELb1ELb1ELb0EEENS1_19SingleTileSchedulerILb0ELb1ELb1ELi128EEEEEEEEEvNT_6ParamsE,"ax",@progbits
	.align	128
.text._ZN7cutlass13device_kernelIN5flash19enable_sm80_to_sm89INS1_16FlashAttnFwdSm80INS1_25CollectiveMainloopFwdSm80ILi8ELi1ELb1EN4cute5tupleIJNS5_1CILi128EEENS7_ILi48EEENS7_ILi256EEEEEELi256ENS_6half_tEfNS_4arch4Sm80ELb0ELb1ELb1ELb0ELb1ELb0ELb1ELb1EEENS1_21CollectiveEpilogueFwdINS6_IJS8_SA_S9_EEENS6_IJNS7_ILi1EEESI_SI_EEESC_SE_Li256ELb0ELb1ELb1ELb0EEENS1_19SingleTileSchedulerILb0ELb1ELb1ELi128EEEEEEEEEvNT_6ParamsE:
        .type           _ZN7cutlass13device_kernelIN5flash19enable_sm80_to_sm89INS1_16FlashAttnFwdSm80INS1_25CollectiveMainloopFwdSm80ILi8ELi1ELb1EN4cute5tupleIJNS5_1CILi128EEENS7_ILi48EEENS7_ILi256EEEEEELi256ENS_6half_tEfNS_4arch4Sm80ELb0ELb1ELb1ELb0ELb1ELb0ELb1ELb1EEENS1_21CollectiveEpilogueFwdINS6_IJS8_SA_S9_EEENS6_IJNS7_ILi1EEESI_SI_EEESC_SE_Li256ELb0ELb1ELb1ELb0EEENS1_19SingleTileSchedulerILb0ELb1ELb1ELi128EEEEEEEEEvNT_6ParamsE,@function
        .size           _ZN7cutlass13device_kernelIN5flash19enable_sm80_to_sm89INS1_16FlashAttnFwdSm80INS1_25CollectiveMainloopFwdSm80ILi8ELi1ELb1EN4cute5tupleIJNS5_1CILi128EEENS7_ILi48EEENS7_ILi256EEEEEELi256ENS_6half_tEfNS_4arch4Sm80ELb0ELb1ELb1ELb0ELb1ELb0ELb1ELb1EEENS1_21CollectiveEpilogueFwdINS6_IJS8_SA_S9_EEENS6_IJNS7_ILi1EEESI_SI_EEESC_SE_Li256ELb0ELb1ELb1ELb0EEENS1_19SingleTileSchedulerILb0ELb1ELb1ELi128EEEEEEEEEvNT_6ParamsE,(.L_x_21 - _ZN7cutlass13device_kernelIN5flash19enable_sm80_to_sm89INS1_16FlashAttnFwdSm80INS1_25CollectiveMainloopFwdSm80ILi8ELi1ELb1EN4cute5tupleIJNS5_1CILi128EEENS7_ILi48EEENS7_ILi256EEEEEELi256ENS_6half_tEfNS_4arch4Sm80ELb0ELb1ELb1ELb0ELb1ELb0ELb1ELb1EEENS1_21CollectiveEpilogueFwdINS6_IJS8_SA_S9_EEENS6_IJNS7_ILi1EEESI_SI_EEESC_SE_Li256ELb0ELb1ELb1ELb0EEENS1_19SingleTileSchedulerILb0ELb1ELb1ELi128EEEEEEEEEvNT_6ParamsE)
        .other          _ZN7cutlass13device_kernelIN5flash19enable_sm80_to_sm89INS1_16FlashAttnFwdSm80INS1_25CollectiveMainloopFwdSm80ILi8ELi1ELb1EN4cute5tupleIJNS5_1CILi128EEENS7_ILi48EEENS7_ILi256EEEEEELi256ENS_6half_tEfNS_4arch4Sm80ELb0ELb1ELb1ELb0ELb1ELb0ELb1ELb1EEENS1_21CollectiveEpilogueFwdINS6_IJS8_SA_S9_EEENS6_IJNS7_ILi1EEESI_SI_EEESC_SE_Li256ELb0ELb1ELb1ELb0EEENS1_19SingleTileSchedulerILb0ELb1ELb1ELi128EEEEEEEEEvNT_6ParamsE,@"STO_CUDA_ENTRY STV_DEFAULT"
_ZN7cutlass13device_kernelIN5flash19enable_sm80_to_sm89INS1_16FlashAttnFwdSm80INS1_25CollectiveMainloopFwdSm80ILi8ELi1ELb1EN4cute5tupleIJNS5_1CILi128EEENS7_ILi48EEENS7_ILi256EEEEEELi256ENS_6half_tEfNS_4arch4Sm80ELb0ELb1ELb1ELb0ELb1ELb0ELb1ELb1EEENS1_21CollectiveEpilogueFwdINS6_IJS8_SA_S9_EEENS6_IJNS7_ILi1EEESI_SI_EEESC_SE_Li256ELb0ELb1ELb1ELb0EEENS1_19SingleTileSchedulerILb0ELb1ELb1ELi128EEEEEEEEEvNT_6ParamsE:
[----:B------:R-:W-:Y:S01]  /*0000*/  LDC R1, c[0x0][0x28] ;  /* 0x00000a00ff017b82 */ /* 0x000fe20000000800 */
[----:B------:R-:W-:Y:S05]  /*0010*/  EXIT ;  /* 0x000000000000794d */ /* 0x000fea0003800000 */
.L_x_3:
        /* <DEDUP_REMOVED lines=14> */
.L_x_21:


//--------------------- .text._ZN7cutlass13device_kernelIN5flash19enable_sm80_to_sm89INS1_16FlashAttnFwdSm80INS1_25CollectiveMainloopFwdSm80ILi8ELi1ELb1EN4cute5tupleIJNS5_1CILi128EEENS7_ILi48EEENS7_ILi256EEEEEELi256ENS_6half_tEfNS_4arch4Sm80ELb0ELb1ELb1ELb1ELb1ELb0ELb1ELb1EEENS1_21CollectiveEpilogueFwdINS6_IJS8_SA_S9_EEENS6_IJNS7_ILi1EEESI_SI_EEESC_SE_Li256ELb1ELb1ELb1ELb0EEENS1_36VarlenDynamicPersistentTileSchedulerILi128ELi48ELi256ELi256ELb1ELb1ELb0ELb1ELb0ELb1EEEEEEEEEvNT_6ParamsE --------------------------
	.section	.text._ZN7cutlass13device_kernelIN5flash19enable_sm80_to_sm89INS1_16FlashAttnFwdSm80INS1_25CollectiveMainloopFwdSm80ILi8ELi1ELb1EN4cute5tupleIJNS5_1CILi128EEENS7_ILi48EEENS7_ILi256EEEEEELi256ENS_6half_tEfNS_4arch4Sm80ELb0ELb1ELb1ELb1ELb1ELb0ELb1ELb1EEENS1_21CollectiveEpilogueFwdINS6_IJS8_SA_S9_EEENS6_IJNS7_ILi1EEESI_SI_EEESC_SE_Li256ELb1ELb1ELb1ELb0EEENS1_36VarlenDynamicPersistentTileSchedulerILi128ELi48ELi256ELi256ELb1ELb1ELb0ELb1ELb0ELb1EEEEEEEEEvNT_6ParamsE,"ax",@progbits
	.align	128
.text._ZN7cutlass13device_kernelIN5flash19enable_sm80_to_sm89INS1_16FlashAttnFwdSm80INS1_25CollectiveMainloopFwdSm80ILi8ELi1ELb1EN4cute5tupleIJNS5_1CILi128EEENS7_ILi48EEENS7_ILi256EEEEEELi256ENS_6half_tEfNS_4arch4Sm80ELb0ELb1ELb1ELb1ELb1ELb0ELb1ELb1EEENS1_21CollectiveEpilogueFwdINS6_IJS8_SA_S9_EEENS6_IJNS7_ILi1EEESI_SI_EEESC_SE_Li256ELb1ELb1ELb1ELb0EEENS1_36VarlenDynamicPersistentTileSchedulerILi128ELi48ELi256ELi256ELb1ELb1ELb0ELb1ELb0ELb1EEEEEEEEEvNT_6ParamsE:
        .type           _ZN7cutlass13device_kernelIN5flash19enable_sm80_to_sm89INS1_16FlashAttnFwdSm80INS1_25CollectiveMainloopFwdSm80ILi8ELi1ELb1EN4cute5tupleIJNS5_1CILi128EEENS7_ILi48EEENS7_ILi256EEEEEELi256ENS_6half_tEfNS_4arch4Sm80ELb0ELb1ELb1ELb1ELb1ELb0ELb1ELb1EEENS1_21CollectiveEpilogueFwdINS6_IJS8_SA_S9_EEENS6_IJNS7_ILi1EEESI_SI_EEESC_SE_Li256ELb1ELb1ELb1ELb0EEENS1_36VarlenDynamicPersistentTileSchedulerILi128ELi48ELi256ELi256ELb1ELb1ELb0ELb1ELb0ELb1EEEEEEEEEvNT_6ParamsE,@function
        .size           _ZN7cutlass13device_kernelIN5flash19enable_sm80_to_sm89INS1_16FlashAttnFwdSm80INS1_25CollectiveMainloopFwdSm80ILi8ELi1ELb1EN4cute5tupleIJNS5_1CILi128EEENS7_ILi48EEENS7_ILi256EEEEEELi256ENS_6half_tEfNS_4arch4Sm80ELb0ELb1ELb1ELb1ELb1ELb0ELb1ELb1EEENS1_21CollectiveEpilogueFwdINS6_IJS8_SA_S9_EEENS6_IJNS7_ILi1EEESI_SI_EEESC_SE_Li256ELb1ELb1ELb1ELb0EEENS1_36VarlenDynamicPersistentTileSchedulerILi128ELi48ELi256ELi256ELb1ELb1ELb0ELb1ELb0ELb1EEEEEEEEEvNT_6ParamsE,(.L_x_22 - _ZN7cutlass13device_kernelIN5flash19enable_sm80_to_sm89INS1_16FlashAttnFwdSm80INS1_25CollectiveMainloopFwdSm80ILi8ELi1ELb1EN4cute5tupleIJNS5_1CILi128EEENS7_ILi48EEENS7_ILi256EEEEEELi256ENS_6half_tEfNS_4arch4Sm80ELb0ELb1ELb1ELb1ELb1ELb0ELb1ELb1EEENS1_21CollectiveEpilogueFwdINS6_IJS8_SA_S9_EEENS6_IJNS7_ILi1EEESI_SI_EEESC_SE_Li256ELb1ELb1ELb1ELb0EEENS1_36VarlenDynamicPersistentTileSchedulerILi128ELi48ELi256ELi256ELb1ELb1ELb0ELb1ELb0ELb1EEEEEEEEEvNT_6ParamsE)
        .other          _ZN7cutlass13device_kernelIN5flash19enable_sm80_to_sm89INS1_16FlashAttnFwdSm80INS1_25CollectiveMainloopFwdSm80ILi8ELi1ELb1EN4cute5tupleIJNS5_1CILi128EEENS7_ILi48EEENS7_ILi256EEEEEELi256ENS_6half_tEfNS_4arch4Sm80ELb0ELb1ELb1ELb1ELb1ELb0ELb1ELb1EEENS1_21CollectiveEpilogueFwdINS6_IJS8_SA_S9_EEENS6_IJNS7_ILi1EEESI_SI_EEESC_SE_Li256ELb1ELb1ELb1ELb0EEENS1_36VarlenDynamicPersistentTileSchedulerILi128ELi48ELi256ELi256ELb1ELb1ELb0ELb1ELb0ELb1EEEEEEEEEvNT_6ParamsE,@"STO_CUDA_ENTRY STV_DEFAULT"
_ZN7cutlass13device_kernelIN5flash19enable_sm80_to_sm89INS1_16FlashAttnFwdSm80INS1_25CollectiveMainloopFwdSm80ILi8ELi1ELb1EN4cute5tupleIJNS5_1CILi128EEENS7_ILi48EEENS7_ILi256EEEEEELi256ENS_6half_tEfNS_4arch4Sm80ELb0ELb1ELb1ELb1ELb1ELb0ELb1ELb1EEENS1_21CollectiveEpilogueFwdINS6_IJS8_SA_S9_EEENS6_IJNS7_ILi1EEESI_SI_EEESC_SE_Li256ELb1ELb1ELb1ELb0EEENS1_36VarlenDynamicPersistentTileSchedulerILi128ELi48ELi256ELi256ELb1ELb1ELb0ELb1ELb0ELb1EEEEEEEEEvNT_6ParamsE:
[----:B------:R-:W-:Y:S01]  /*0000*/  LDC R1, c[0x0][0x28] ;  /* 0x00000a00ff017b82 */ /* 0x000fe20000000800 */
[----:B------:R-:W-:Y:S05]  /*0010*/  EXIT ;  /* 0x000000000000794d */ /* 0x000fea0003800000 */
.L_x_4:
        /* <DEDUP_REMOVED lines=14> */
.L_x_22:


//--------------------- .text._ZN7cutlass13device_kernelIN5flash19enable_sm80_to_sm89INS1_16FlashAttnFwdSm80INS1_25CollectiveMainloopFwdSm80ILi8ELi1ELb0EN4cute5tupleIJNS5_1CILi128EEENS7_ILi32EEENS7_ILi256EEEEEELi256ENS_6half_tEfNS_4arch4Sm80ELb0ELb1ELb1ELb1ELb1ELb1ELb1ELb1EEENS1_21CollectiveEpilogueFwdINS6_IJS8_SA_S9_EEENS6_IJNS7_ILi1EEESI_SI_EEESC_SE_Li256ELb1ELb1ELb1ELb0EEENS1_36VarlenDynamicPersistentTileSchedulerILi128ELi32ELi256ELi256ELb1ELb1ELb0ELb1ELb0ELb1EEEEEEEEEvNT_6ParamsE --------------------------
	.section	.text._ZN7cutlass13device_kernelIN5flash19enable_sm80_to_sm89INS1_16FlashAttnFwdSm80INS1_25CollectiveMainloopFwdSm80ILi8ELi1ELb0EN4cute5tupleIJNS5_1CILi128EEENS7_ILi32EEENS7_ILi256EEEEEELi256ENS_6half_tEfNS_4arch4Sm80ELb0ELb1ELb1ELb1ELb1ELb1ELb1ELb1EEENS1_21CollectiveEpilogueFwdINS6_IJS8_SA_S9_EEENS6_IJNS7_ILi1EEESI_SI_EEESC_SE_Li256ELb1ELb1ELb1ELb0EEENS1_36VarlenDynamicPersistentTileSchedulerILi128ELi32ELi256ELi256ELb1ELb1ELb0ELb1ELb0ELb1EEEEEEEEEvNT_6ParamsE,"ax",@progbits
	.align	128
.text._ZN7cutlass13device_kernelIN5flash19enable_sm80_to_sm89INS1_16FlashAttnFwdSm80INS1_25CollectiveMainloopFwdSm80ILi8ELi1ELb0EN4cute5tupleIJNS5_1CILi128EEENS7_ILi32EEENS7_ILi256EEEEEELi256ENS_6half_tEfNS_4arch4Sm80ELb0ELb1ELb1ELb1ELb1ELb1ELb1ELb1EEENS1_21CollectiveEpilogueFwdINS6_IJS8_SA_S9_EEENS6_IJNS7_ILi1EEESI_SI_EEESC_SE_Li256ELb1ELb1ELb1ELb0EEENS1_36VarlenDynamicPersistentTileSchedulerILi128ELi32ELi256ELi256ELb1ELb1ELb0ELb1ELb0ELb1EEEEEEEEEvNT_6ParamsE:
        .type           _ZN7cutlass13device_kernelIN5flash19enable_sm80_to_sm89INS1_16FlashAttnFwdSm80INS1_25CollectiveMainloopFwdSm80ILi8ELi1ELb0EN4cute5tupleIJNS5_1CILi128EEENS7_ILi32EEENS7_ILi256EEEEEELi256ENS_6half_tEfNS_4arch4Sm80ELb0ELb1ELb1ELb1ELb1ELb1ELb1ELb1EEENS1_21CollectiveEpilogueFwdINS6_IJS8_SA_S9_EEENS6_IJNS7_ILi1EEESI_SI_EEESC_SE_Li256ELb1ELb1ELb1ELb0EEENS1_36VarlenDynamicPersistentTileSchedulerILi128ELi32ELi256ELi256ELb1ELb1ELb0ELb1ELb0ELb1EEEEEEEEEvNT_6ParamsE,@function
        .size           _ZN7cutlass13device_kernelIN5flash19enable_sm80_to_sm89INS1_16FlashAttnFwdSm80INS1_25CollectiveMainloopFwdSm80ILi8ELi1ELb0EN4cute5tupleIJNS5_1CILi128EEENS7_ILi32EEENS7_ILi256EEEEEELi256ENS_6half_tEfNS_4arch4Sm80ELb0ELb1ELb1ELb1ELb1ELb1ELb1ELb1EEENS1_21CollectiveEpilogueFwdINS6_IJS8_SA_S9_EEENS6_IJNS7_ILi1EEESI_SI_EEESC_SE_Li256ELb1ELb1ELb1ELb0EEENS1_36VarlenDynamicPersistentTileSchedulerILi128ELi32ELi256ELi256ELb1ELb1ELb0ELb1ELb0ELb1EEEEEEEEEvNT_6ParamsE,(.L_x_23 - _ZN7cutlass13device_kernelIN5flash19enable_sm80_to_sm89INS1_16FlashAttnFwdSm80INS1_25CollectiveMainloopFwdSm80ILi8ELi1ELb0EN4cute5tupleIJNS5_1CILi128EEENS7_ILi32EEENS7_ILi256EEEEEELi256ENS_6half_tEfNS_4arch4Sm80ELb0ELb1ELb1ELb1ELb1ELb1ELb1ELb1EEENS1_21CollectiveEpilogueFwdINS6_IJS8_SA_S9_EEENS6_IJNS7_ILi1EEESI_SI_EEESC_SE_Li256ELb1ELb1ELb1ELb0EEENS1_36VarlenDynamicPersistentTileSchedulerILi128ELi32ELi256ELi256ELb1ELb1ELb0ELb1ELb0ELb1EEEEEEEEEvNT_6ParamsE)
        .other          _ZN7cutlass13device_kernelIN5flash19enable_sm80_to_sm89INS1_16FlashAttnFwdSm80INS1_25CollectiveMainloopFwdSm80ILi8ELi1ELb0EN4cute5tupleIJNS5_1CILi128EEENS7_ILi32EEENS7_ILi256EEEEEELi256ENS_6half_tEfNS_4arch4Sm80ELb0ELb1ELb1ELb1ELb1ELb1ELb1ELb1EEENS1_21CollectiveEpilogueFwdINS6_IJS8_SA_S9_EEENS6_IJNS7_ILi1EEESI_SI_EEESC_SE_Li256ELb1ELb1ELb1ELb0EEENS1_36VarlenDynamicPersistentTileSchedulerILi128ELi32ELi256ELi256ELb1ELb1ELb0ELb1ELb0ELb1EEEEEEEEEvNT_6ParamsE,@"STO_CUDA_ENTRY STV_DEFAULT"
_ZN7cutlass13device_kernelIN5flash19enable_sm80_to_sm89INS1_16FlashAttnFwdSm80INS1_25CollectiveMainloopFwdSm80ILi8ELi1ELb0EN4cute5tupleIJNS5_1CILi128EEENS7_ILi32EEENS7_ILi256EEEEEELi256ENS_6half_tEfNS_4arch4Sm80ELb0ELb1ELb1ELb1ELb1ELb1ELb1ELb1EEENS1_21CollectiveEpilogueFwdINS6_IJS8_SA_S9_EEENS6_IJNS7_ILi1EEESI_SI_EEESC_SE_Li256ELb1ELb1ELb1ELb0EEENS1_36VarlenDynamicPersistentTileSchedulerILi128ELi32ELi256ELi256ELb1ELb1ELb0ELb1ELb0ELb1EEEEEEEEEvNT_6ParamsE:
[----:B------:R-:W-:Y:S01]  /*0000*/  LDC R1, c[0x0][0x28] ;  /* 0x00000a00ff017b82 */ /* 0x000fe20000000800 */
[----:B------:R-:W-:Y:S05]  /*0010*/  EXIT ;  /* 0x000000000000794d */ /* 0x000fea0003800000 */
.L_x_5:
        /* <DEDUP_REMOVED lines=14> */
.L_x_23:


//--------------------- .text._ZN7cutlass13device_kernelIN5flash19enable_sm80_to_sm89INS1_16FlashAttnFwdSm80INS1_25CollectiveMainloopFwdSm80ILi8ELi1ELb1EN4cute5tupleIJNS5_1CILi128EEENS7_ILi64EEENS7_ILi256EEEEEELi256ENS_6half_tEfNS_4arch4Sm80ELb1ELb0ELb1ELb0ELb1ELb0ELb1ELb1EEENS1_21CollectiveEpilogueFwdINS6_IJS8_SA_S9_EEENS6_IJNS7_ILi1EEESI_SI_EEESC_SE_Li256ELb0ELb1ELb1ELb0EEENS1_30DynamicPersistentTileSchedulerILi256ELi256ELb1ELb1ELb0EEEEEEEEEvNT_6ParamsE --------------------------
	.section	.text._ZN7cutlass13device_kernelIN5flash19enable_sm80_to_sm89INS1_16FlashAttnFwdSm80INS1_25CollectiveMainloopFwdSm80ILi8ELi1ELb1EN4cute5tupleIJNS5_1CILi128EEENS7_ILi64EEENS7_ILi256EEEEEELi256ENS_6half_tEfNS_4arch4Sm80ELb1ELb0ELb1ELb0ELb1ELb0ELb1ELb1EEENS1_21CollectiveEpilogueFwdINS6_IJS8_SA_S9_EEENS6_IJNS7_ILi1EEESI_SI_EEESC_SE_Li256ELb0ELb1ELb1ELb0EEENS1_30DynamicPersistentTileSchedulerILi256ELi256ELb1ELb1ELb0EEEEEEEEEvNT_6ParamsE,"ax",@progbits
	.align	128
.text._ZN7cutlass13device_kernelIN5flash19enable_sm80_to_sm89INS1_16FlashAttnFwdSm80INS1_25CollectiveMainloopFwdSm80ILi8ELi1ELb1EN4cute5tupleIJNS5_1CILi128EEENS7_ILi64EEENS7_ILi256EEEEEELi256ENS_6half_tEfNS_4arch4Sm80ELb1ELb0ELb1ELb0ELb1ELb0ELb1ELb1EEENS1_21CollectiveEpilogueFwdINS6_IJS8_SA_S9_EEENS6_IJNS7_ILi1EEESI_SI_EEESC_SE_Li256ELb0ELb1ELb1ELb0EEENS1_30DynamicPersistentTileSchedulerILi256ELi256ELb1ELb1ELb0EEEEEEEEEvNT_6ParamsE:
        .type           _ZN7cutlass13device_kernelIN5flash19enable_sm80_to_sm89INS1_16FlashAttnFwdSm80INS1_25CollectiveMainloopFwdSm80ILi8ELi1ELb1EN4cute5tupleIJNS5_1CILi128EEENS7_ILi64EEENS7_ILi256EEEEEELi256ENS_6half_tEfNS_4arch4Sm80ELb1ELb0ELb1ELb0ELb1ELb0ELb1ELb1EEENS1_21CollectiveEpilogueFwdINS6_IJS8_SA_S9_EEENS6_IJNS7_ILi1EEESI_SI_EEESC_SE_Li256ELb0ELb1ELb1ELb0EEENS1_30DynamicPersistentTileSchedulerILi256ELi256ELb1ELb1ELb0EEEEEEEEEvNT_6ParamsE,@function
        .size           _ZN7cutlass13device_kernelIN5flash19enable_sm80_to_sm89INS1_16FlashAttnFwdSm80INS1_25CollectiveMainloopFwdSm80ILi8ELi1ELb1EN4cute5tupleIJNS5_1CILi128EEENS7_ILi64EEENS7_ILi256EEEEEELi256ENS_6half_tEfNS_4arch4Sm80ELb1ELb0ELb1ELb0ELb1ELb0ELb1ELb1EEENS1_21CollectiveEpilogueFwdINS6_IJS8_SA_S9_EEENS6_IJNS7_ILi1EEESI_SI_EEESC_SE_Li256ELb0ELb1ELb1ELb0EEENS1_30DynamicPersistentTileSchedulerILi256ELi256ELb1ELb1ELb0EEEEEEEEEvNT_6ParamsE,(.L_x_24 - _ZN7cutlass13device_kernelIN5flash19enable_sm80_to_sm89INS1_16FlashAttnFwdSm80INS1_25CollectiveMainloopFwdSm80ILi8ELi1ELb1EN4cute5tupleIJNS5_1CILi128EEENS7_ILi64EEENS7_ILi256EEEEEELi256ENS_6half_tEfNS_4arch4Sm80ELb1ELb0ELb1ELb0ELb1ELb0ELb1ELb1EEENS1_21CollectiveEpilogueFwdINS6_IJS8_SA_S9_EEENS6_IJNS7_ILi1EEESI_SI_EEESC_SE_Li256ELb0ELb1ELb1ELb0EEENS1_30DynamicPersistentTileSchedulerILi256ELi256ELb1ELb1ELb0EEEEEEEEEvNT_6ParamsE)
        .other          _ZN7cutlass13device_kernelIN5flash19enable_sm80_to_sm89INS1_16FlashAttnFwdSm80INS1_25CollectiveMainloopFwdSm80ILi8ELi1ELb1EN4cute5tupleIJNS5_1CILi128EEENS7_ILi64EEENS7_ILi256EEEEEELi256ENS_6half_tEfNS_4arch4Sm80ELb1ELb0ELb1ELb0ELb1ELb0ELb1ELb1EEENS1_21CollectiveEpilogueFwdINS6_IJS8_SA_S9_EEENS6_IJNS7_ILi1EEESI_SI_EEESC_SE_Li256ELb0ELb1ELb1ELb0EEENS1_30DynamicPersistentTileSchedulerILi256ELi256ELb1ELb1ELb0EEEEEEEEEvNT_6ParamsE,@"STO_CUDA_ENTRY STV_DEFAULT"
_ZN7cutlass13device_kernelIN5flash19enable_sm80_to_sm89INS1_16FlashAttnFwdSm80INS1_25CollectiveMainloopFwdSm80ILi8ELi1ELb1EN4cute5tupleIJNS5_1CILi128EEENS7_ILi64EEENS7_ILi256EEEEEELi256ENS_6half_tEfNS_4arch4Sm80ELb1ELb0ELb1ELb0ELb1ELb0ELb1ELb1EEENS1_21CollectiveEpilogueFwdINS6_IJS8_SA_S9_EEENS6_IJNS7_ILi1EEESI_SI_EEESC_SE_Li256ELb0ELb1ELb1ELb0EEENS1_30DynamicPersistentTileSchedulerILi256ELi256ELb1ELb1ELb0EEEEEEEEEvNT_6ParamsE:
[----:B------:R-:W-:Y:S01]  /*0000*/  LDC R1, c[0x0][0x28] ;  /* 0x00000a00ff017b82 */ /* 0x000fe20000000800 */
[----:B------:R-:W-:Y:S05]  /*0010*/  EXIT ;  /* 0x000000000000794d */ /* 0x000fea0003800000 */
.L_x_6:
        /* <DEDUP_REMOVED lines=14> */
.L_x_24:


//--------------------- .text._ZN7cutlass13device_kernelIN5flash19enable_sm80_to_sm89INS1_16FlashAttnFwdSm80INS1_25CollectiveMainloopFwdSm80ILi8ELi1ELb1EN4cute5tupleIJNS5_1CILi128EEENS7_ILi48EEENS7_ILi256EEEEEELi256ENS_6half_tEfNS_4arch4Sm80ELb1ELb0ELb1ELb1ELb1ELb0ELb1ELb1EEENS1_21CollectiveEpilogueFwdINS6_IJS8_SA_S9_EEENS6_IJNS7_ILi1EEESI_SI_EEESC_SE_Li256ELb1ELb1ELb1ELb0EEENS1_36VarlenDynamicPersistentTileSchedulerILi128ELi48ELi256ELi256ELb1ELb1ELb0ELb1ELb1ELb1EEEEEEEEEvNT_6ParamsE --------------------------
	.section	.text._ZN7cutlass13device_kernelIN5flash19enable_sm80_to_sm89INS1_16FlashAttnFwdSm80INS1_25CollectiveMainloopFwdSm80ILi8ELi1ELb1EN4cute5tupleIJNS5_1CILi128EEENS7_ILi48EEENS7_ILi256EEEEEELi256ENS_6half_tEfNS_4arch4Sm80ELb1ELb0ELb1ELb1ELb1ELb0ELb1ELb1EEENS1_21CollectiveEpilogueFwdINS6_IJS8_SA_S9_EEENS6_IJNS7_ILi1EEESI_SI_EEESC_SE_Li256ELb1ELb1ELb1ELb0EEENS1_36VarlenDynamicPersistentTileSchedulerILi128ELi48ELi256ELi256ELb1ELb1ELb0ELb1ELb1ELb1EEEEEEEEEvNT_6ParamsE,"ax",@progbits
	.align	128
.text._ZN7cutlass13device_kernelIN5flash19enable_sm80_to_sm89INS1_16FlashAttnFwdSm80INS1_25CollectiveMainloopFwdSm80ILi8ELi1ELb1EN4cute5tupleIJNS5_1CILi128EEENS7_ILi48EEENS7_ILi256EEEEEELi256ENS_6half_tEfNS_4arch4Sm80ELb1ELb0ELb1ELb1ELb1ELb0ELb1ELb1EEENS1_21CollectiveEpilogueFwdINS6_IJS8_SA_S9_EEENS6_IJNS7_ILi1EEESI_SI_EEESC_SE_Li256ELb1ELb1ELb1ELb0EEENS1_36VarlenDynamicPersistentTileSchedulerILi128ELi48ELi256ELi256ELb1ELb1ELb0ELb1ELb1ELb1EEEEEEEEEvNT_6ParamsE:
        .type           _ZN7cutlass13device_kernelIN5flash19enable_sm80_to_sm89INS1_16FlashAttnFwdSm80INS1_25CollectiveMainloopFwdSm80ILi8ELi1ELb1EN4cute5tupleIJNS5_1CILi128EEENS7_ILi48EEENS7_ILi256EEEEEELi256ENS_6half_tEfNS_4arch4Sm80ELb1ELb0ELb1ELb1ELb1ELb0ELb1ELb1EEENS1_21CollectiveEpilogueFwdINS6_IJS8_SA_S9_EEENS6_IJNS7_ILi1EEESI_SI_EEESC_SE_Li256ELb1ELb1ELb1ELb0EEENS1_36VarlenDynamicPersistentTileSchedulerILi128ELi48ELi256ELi256ELb1ELb1ELb0ELb1ELb1ELb1EEEEEEEEEvNT_6ParamsE,@function
        .size           _ZN7cutlass13device_kernelIN5flash19enable_sm80_to_sm89INS1_16FlashAttnFwdSm80INS1_25CollectiveMainloopFwdSm80ILi8ELi1ELb1EN4cute5tupleIJNS5_1CILi128EEENS7_ILi48EEENS7_ILi256EEEEEELi256ENS_6half_tEfNS_4arch4Sm80ELb1ELb0ELb1ELb1ELb1ELb0ELb1ELb1EEENS1_21CollectiveEpilogueFwdINS6_IJS8_SA_S9_EEENS6_IJNS7_ILi1EEESI_SI_EEESC_SE_Li256ELb1ELb1ELb1ELb0EEENS1_36VarlenDynamicPersistentTileSchedulerILi128ELi48ELi256ELi256ELb1ELb1ELb0ELb1ELb1ELb1EEEEEEEEEvNT_6ParamsE,(.L_x_25 - _ZN7cutlass13device_kernelIN5flash19enable_sm80_to_sm89INS1_16FlashAttnFwdSm80INS1_25CollectiveMainloopFwdSm80ILi8ELi1ELb1EN4cute5tupleIJNS5_1CILi128EEENS7_ILi48EEENS7_ILi256EEEEEELi256ENS_6half_tEfNS_4arch4Sm80ELb1ELb0ELb1ELb1ELb1ELb0ELb1ELb1EEENS1_21CollectiveEpilogueFwdINS6_IJS8_SA_S9_EEENS6_IJNS7_ILi1EEESI_SI_EEESC_SE_Li256ELb1ELb1ELb1ELb0EEENS1_36VarlenDynamicPersistentTileSchedulerILi128ELi48ELi256ELi256ELb1ELb1ELb0ELb1ELb1ELb1EEEEEEEEEvNT_6ParamsE)
        .other          _ZN7cutlass13device_kernelIN5flash19enable_sm80_to_sm89INS1_16FlashAttnFwdSm80INS1_25CollectiveMainloopFwdSm80ILi8ELi1ELb1EN4cute5tupleIJNS5_1CILi128EEENS7_ILi48EEENS7_ILi256EEEEEELi256ENS_6half_tEfNS_4arch4Sm80ELb1ELb0ELb1ELb1ELb1ELb0ELb1ELb1EEENS1_21CollectiveEpilogueFwdINS6_IJS8_SA_S9_EEENS6_IJNS7_ILi1EEESI_SI_EEESC_SE_Li256ELb1ELb1ELb1ELb0EEENS1_36VarlenDynamicPersistentTileSchedulerILi128ELi48ELi256ELi256ELb1ELb1ELb0ELb1ELb1ELb1EEEEEEEEEvNT_6ParamsE,@"STO_CUDA_ENTRY STV_DEFAULT"
_ZN7cutlass13device_kernelIN5flash19enable_sm80_to_sm89INS1_16FlashAttnFwdSm80INS1_25CollectiveMainloopFwdSm80ILi8ELi1ELb1EN4cute5tupleIJNS5_1CILi128EEENS7_ILi48EEENS7_ILi256EEEEEELi256ENS_6half_tEfNS_4arch4Sm80ELb1ELb0ELb1ELb1ELb1ELb0ELb1ELb1EEENS1_21CollectiveEpilogueFwdINS6_IJS8_SA_S9_EEENS6_IJNS7_ILi1EEESI_SI_EEESC_SE_Li256ELb1ELb1ELb1ELb0EEENS1_36VarlenDynamicPersistentTileSchedulerILi128ELi48ELi256ELi256ELb1ELb1ELb0ELb1ELb1ELb1EEEEEEEEEvNT_6ParamsE:
[----:B------:R-:W-:Y:S01]  /*0000*/  LDC R1, c[0x0][0x28] ;  /* 0x00000a00ff017b82 */ /* 0x000fe20000000800 */
[----:B------:R-:W-:Y:S05]  /*0010*/  EXIT ;  /* 0x000000000000794d */ /* 0x000fea0003800000 */
.L_x_7:
        /* <DEDUP_REMOVED lines=14> */
.L_x_25:


//--------------------- .text._ZN7cutlass13device_kernelIN5flash19enable_sm80_to_sm89INS1_16FlashAttnFwdSm80INS1_25CollectiveMainloopFwdSm80ILi8ELi1ELb0EN4cute5tupleIJNS5_1CILi128EEENS7_ILi32EEENS7_ILi256EEEEEELi256ENS_6half_tEfNS_4arch4Sm80ELb1ELb0ELb1ELb1ELb1ELb1ELb1ELb1EEENS1_21CollectiveEpilogueFwdINS6_IJS8_SA_S9_EEENS6_IJNS7_ILi1EEESI_SI_EEESC_SE_Li256ELb1ELb1ELb1ELb0EEENS1_36VarlenDynamicPersistentTileSchedulerILi128ELi32ELi256ELi256ELb1ELb1ELb0ELb1ELb1ELb1EEEEEEEEEvNT_6ParamsE --------------------------
	.section	.text._ZN7cutlass13device_kernelIN5flash19enable_sm80_to_sm89INS1_16FlashAttnFwdSm80INS1_25CollectiveMainloopFwdSm80ILi8ELi1ELb0EN4cute5tupleIJNS5_1CILi128EEENS7_ILi32EEENS7_ILi256EEEEEELi256ENS_6half_tEfNS_4arch4Sm80ELb1ELb0ELb1ELb1ELb1ELb1ELb1ELb1EEENS1_21CollectiveEpilogueFwdINS6_IJS8_SA_S9_EEENS6_IJNS7_ILi1EEESI_SI_EEESC_SE_Li256ELb1ELb1ELb1ELb0EEENS1_36VarlenDynamicPersistentTileSchedulerILi128ELi32ELi256ELi256ELb1ELb1ELb0ELb1ELb1ELb1EEEEEEEEEvNT_6ParamsE,"ax",@progbits
	.align	128
.text._ZN7cutlass13device_kernelIN5flash19enable_sm80_to_sm89INS1_16FlashAttnFwdSm80INS1_25CollectiveMainloopFwdSm80ILi8ELi1ELb0EN4cute5tupleIJNS5_1CILi128EEENS7_ILi32EEENS7_ILi256EEEEEELi256ENS_6half_tEfNS_4arch4Sm80ELb1ELb0ELb1ELb1ELb1ELb1ELb1ELb1EEENS1_21CollectiveEpilogueFwdINS6_IJS8_SA_S9_EEENS6_IJNS7_ILi1EEESI_SI_EEESC_SE_Li256ELb1ELb1ELb1ELb0EEENS1_36VarlenDynamicPersistentTileSchedulerILi128ELi32ELi256ELi256ELb1ELb1ELb0ELb1ELb1ELb1EEEEEEEEEvNT_6ParamsE:
        .type           _ZN7cutlass13device_kernelIN5flash19enable_sm80_to_sm89INS1_16FlashAttnFwdSm80INS1_25CollectiveMainloopFwdSm80ILi8ELi1ELb0EN4cute5tupleIJNS5_1CILi128EEENS7_ILi32EEENS7_ILi256EEEEEELi256ENS_6half_tEfNS_4arch4Sm80ELb1ELb0ELb1ELb1ELb1ELb1ELb1ELb1EEENS1_21CollectiveEpilogueFwdINS6_IJS8_SA_S9_EEENS6_IJNS7_ILi1EEESI_SI_EEESC_SE_Li256ELb1ELb1ELb1ELb0EEENS1_36VarlenDynamicPersistentTileSchedulerILi128ELi32ELi256ELi256ELb1ELb1ELb0ELb1ELb1ELb1EEEEEEEEEvNT_6ParamsE,@function
        .size           _ZN7cutlass13device_kernelIN5flash19enable_sm80_to_sm89INS1_16FlashAttnFwdSm80INS1_25CollectiveMainloopFwdSm80ILi8ELi1ELb0EN4cute5tupleIJNS5_1CILi128EEENS7_ILi32EEENS7_ILi256EEEEEELi256ENS_6half_tEfNS_4arch4Sm80ELb1ELb0ELb1ELb1ELb1ELb1ELb1ELb1EEENS1_21CollectiveEpilogueFwdINS6_IJS8_SA_S9_EEENS6_IJNS7_ILi1EEESI_SI_EEESC_SE_Li256ELb1ELb1ELb1ELb0EEENS1_36VarlenDynamicPersistentTileSchedulerILi128ELi32ELi256ELi256ELb1ELb1ELb0ELb1ELb1ELb1EEEEEEEEEvNT_6ParamsE,(.L_x_26 - _ZN7cutlass13device_kernelIN5flash19enable_sm80_to_sm89INS1_16FlashAttnFwdSm80INS1_25CollectiveMainloopFwdSm80ILi8ELi1ELb0EN4cute5tupleIJNS5_1CILi128EEENS7_ILi32EEENS7_ILi256EEEEEELi256ENS_6half_tEfNS_4arch4Sm80ELb1ELb0ELb1ELb1ELb1ELb1ELb1ELb1EEENS1_21CollectiveEpilogueFwdINS6_IJS8_SA_S9_EEENS6_IJNS7_ILi1EEESI_SI_EEESC_SE_Li256ELb1ELb1ELb1ELb0EEENS1_36VarlenDynamicPersistentTileSchedulerILi128ELi32ELi256ELi256ELb1ELb1ELb0ELb1ELb1ELb1EEEEEEEEEvNT_6ParamsE)
        .other          _ZN7cutlass13device_kernelIN5flash19enable_sm80_to_sm89INS1_16FlashAttnFwdSm80INS1_25CollectiveMainloopFwdSm80ILi8ELi1ELb0EN4cute5tupleIJNS5_1CILi128EEENS7_ILi32EEENS7_ILi256EEEEEELi256ENS_6half_tEfNS_4arch4Sm80ELb1ELb0ELb1ELb1ELb1ELb1ELb1ELb1EEENS1_21CollectiveEpilogueFwdINS6_IJS8_SA_S9_EEENS6_IJNS7_ILi1EEESI_SI_EEESC_SE_Li256ELb1ELb1ELb1ELb0EEENS1_36VarlenDynamicPersistentTileSchedulerILi128ELi32ELi256ELi256ELb1ELb1ELb0ELb1ELb1ELb1EEEEEEEEEvNT_6ParamsE,@"STO_CUDA_ENTRY STV_DEFAULT"
_ZN7cutlass13device_kernelIN5flash19enable_sm80_to_sm89INS1_16FlashAttnFwdSm80INS1_25CollectiveMainloopFwdSm80ILi8ELi1ELb0EN4cute5tupleIJNS5_1CILi128EEENS7_ILi32EEENS7_ILi256EEEEEELi256ENS_6half_tEfNS_4arch4Sm80ELb1ELb0ELb1ELb1ELb1ELb1ELb1ELb1EEENS1_21CollectiveEpilogueFwdINS6_IJS8_SA_S9_EEENS6_IJNS7_ILi1EEESI_SI_EEESC_SE_Li256ELb1ELb1ELb1ELb0EEENS1_36VarlenDynamicPersistentTileSchedulerILi128ELi32ELi256ELi256ELb1ELb1ELb0ELb1ELb1ELb1EEEEEEEEEvNT_6ParamsE:
[----:B------:R-:W-:Y:S01]  /*0000*/  LDC R1, c[0x0][0x28] ;  /* 0x00000a00ff017b82 */ /* 0x000fe20000000800 */
[----:B------:R-:W-:Y:S05]  /*0010*/  EXIT ;  /* 0x000000000000794d */ /* 0x000fea0003800000 */
.L_x_8:
        /* <DEDUP_REMOVED lines=14> */
.L_x_26:


//--------------------- .text._ZN7cutlass13device_kernelIN5flash19enable_sm80_to_sm89INS1_16FlashAttnFwdSm80INS1_25CollectiveMainloopFwdSm80ILi8ELi1ELb0EN4cute5tupleIJNS5_1CILi128EEENS7_ILi96EEENS7_ILi256EEEEEELi256ENS_6half_tEfNS_4arch4Sm80ELb0ELb0ELb1ELb0ELb1ELb0ELb1ELb1EEENS1_21CollectiveEpilogueFwdINS6_IJS8_SA_S9_EEENS6_IJNS7_ILi1EEESI_SI_EEESC_SE_Li256ELb0ELb1ELb1ELb0EEENS1_19SingleTileSchedulerILb0ELb1ELb1ELi128EEEEEEEEEvNT_6ParamsE --------------------------
	.section	.text._ZN7cutlass13device_kernelIN5flash19enable_sm80_to_sm89INS1_16FlashAttnFwdSm80INS1_25CollectiveMainloopFwdSm80ILi8ELi1ELb0EN4cute5tupleIJNS5_1CILi128EEENS7_ILi96EEENS7_ILi256EEEEEELi256ENS_6half_tEfNS_4arch4Sm80ELb0ELb0ELb1ELb0ELb1ELb0ELb1ELb1EEENS1_21CollectiveEpilogueFwdINS6_IJS8_SA_S9_EEENS6_IJNS7_ILi1EEESI_SI_EEESC_SE_Li256ELb0ELb1ELb1ELb0EEENS1_19SingleTileSchedulerILb0ELb1ELb1ELi128EEEEEEEEEvNT_6ParamsE,"ax",@progbits
	.align	128
.text._ZN7cutlass13device_kernelIN5flash19enable_sm80_to_sm89INS1_16FlashAttnFwdSm80INS1_25CollectiveMainloopFwdSm80ILi8ELi1ELb0EN4cute5tupleIJNS5_1CILi128EEENS7_ILi96EEENS7_ILi256EEEEEELi256ENS_6half_tEfNS_4arch4Sm80ELb0ELb0ELb1ELb0ELb1ELb0ELb1ELb1EEENS1_21CollectiveEpilogueFwdINS6_IJS8_SA_S9_EEENS6_IJNS7_ILi1EEESI_SI_EEESC_SE_Li256ELb0ELb1ELb1ELb0EEENS1_19SingleTileSchedulerILb0ELb1ELb1ELi128EEEEEEEEEvNT_6ParamsE:
        .type           _ZN7cutlass13device_kernelIN5flash19enable_sm80_to_sm89INS1_16FlashAttnFwdSm80INS1_25CollectiveMainloopFwdSm80ILi8ELi1ELb0EN4cute5tupleIJNS5_1CILi128EEENS7_ILi96EEENS7_ILi256EEEEEELi256ENS_6half_tEfNS_4arch4Sm80ELb0ELb0ELb1ELb0ELb1ELb0ELb1ELb1EEENS1_21CollectiveEpilogueFwdINS6_IJS8_SA_S9_EEENS6_IJNS7_ILi1EEESI_SI_EEESC_SE_Li256ELb0ELb1ELb1ELb0EEENS1_19SingleTileSchedulerILb0ELb1ELb1ELi128EEEEEEEEEvNT_6ParamsE,@function
        .size           _ZN7cutlass13device_kernelIN5flash19enable_sm80_to_sm89INS1_16FlashAttnFwdSm80INS1_25CollectiveMainloopFwdSm80ILi8ELi1ELb0EN4cute5tupleIJNS5_1CILi128EEENS7_ILi96EEENS7_ILi256EEEEEELi256ENS_6half_tEfNS_4arch4Sm80ELb0ELb0ELb1ELb0ELb1ELb0ELb1ELb1EEENS1_21CollectiveEpilogueFwdINS6_IJS8_SA_S9_EEENS6_IJNS7_ILi1EEESI_SI_EEESC_SE_Li256ELb0ELb1ELb1ELb0EEENS1_19SingleTileSchedulerILb0ELb1ELb1ELi128EEEEEEEEEvNT_6ParamsE,(.L_x_27 - _ZN7cutlass13device_kernelIN5flash19enable_sm80_to_sm89INS1_16FlashAttnFwdSm80INS1_25CollectiveMainloopFwdSm80ILi8ELi1ELb0EN4cute5tupleIJNS5_1CILi128EEENS7_ILi96EEENS7_ILi256EEEEEELi256ENS_6half_tEfNS_4arch4Sm80ELb0ELb0ELb1ELb0ELb1ELb0ELb1ELb1EEENS1_21CollectiveEpilogueFwdINS6_IJS8_SA_S9_EEENS6_IJNS7_ILi1EEESI_SI_EEESC_SE_Li256ELb0ELb1ELb1ELb0EEENS1_19SingleTileSchedulerILb0ELb1ELb1ELi128EEEEEEEEEvNT_6ParamsE)
        .other          _ZN7cutlass13device_kernelIN5flash19enable_sm80_to_sm89INS1_16FlashAttnFwdSm80INS1_25CollectiveMainloopFwdSm80ILi8ELi1ELb0EN4cute5tupleIJNS5_1CILi128EEENS7_ILi96EEENS7_ILi256EEEEEELi256ENS_6half_tEfNS_4arch4Sm80ELb0ELb0ELb1ELb0ELb1ELb0ELb1ELb1EEENS1_21CollectiveEpilogueFwdINS6_IJS8_SA_S9_EEENS6_IJNS7_ILi1EEESI_SI_EEESC_SE_Li256ELb0ELb1ELb1ELb0EEENS1_19SingleTileSchedulerILb0ELb1ELb1ELi128EEEEEEEEEvNT_6ParamsE,@"STO_CUDA_ENTRY STV_DEFAULT"
_ZN7cutlass13device_kernelIN5flash19enable_sm80_to_sm89INS1_16FlashAttnFwdSm80INS1_25CollectiveMainloopFwdSm80ILi8ELi1ELb0EN4cute5tupleIJNS5_1CILi128EEENS7_ILi96EEENS7_ILi256EEEEEELi256ENS_6half_tEfNS_4arch4Sm80ELb0ELb0ELb1ELb0ELb1ELb0ELb1ELb1EEENS1_21CollectiveEpilogueFwdINS6_IJS8_SA_S9_EEENS6_IJNS7_ILi1EEESI_SI_EEESC_SE_Li256ELb0ELb1ELb1ELb0EEENS1_19SingleTileSchedulerILb0ELb1ELb1ELi128EEEEEEEEEvNT_6ParamsE:
[----:B------:R-:W-:Y:S01]  /*0000*/  LDC R1, c[0x0][0x28] ;  /* 0x00000a00ff017b82 */ /* 0x000fe20000000800 */
[----:B------:R-:W-:Y:S05]  /*0010*/  EXIT ;  /* 0x000000000000794d */ /* 0x000fea0003800000 */
.L_x_9:
        /* <DEDUP_REMOVED lines=14> */
.L_x_27:


//--------------------- .text._ZN7cutlass13device_kernelIN5flash19enable_sm80_to_sm89INS1_16FlashAttnFwdSm80INS1_25CollectiveMainloopFwdSm80ILi8ELi1ELb0EN4cute5tupleIJNS5_1CILi128EEENS7_ILi64EEENS7_ILi256EEEEEELi256ENS_6half_tEfNS_4arch4Sm80ELb0ELb0ELb1ELb1ELb1ELb0ELb1ELb1EEENS1_21CollectiveEpilogueFwdINS6_IJS8_SA_S9_EEENS6_IJNS7_ILi1EEESI_SI_EEESC_SE_Li256ELb1ELb1ELb1ELb0EEENS1_36VarlenDynamicPersistentTileSchedulerILi128ELi64ELi256ELi256ELb1ELb1ELb0ELb0ELb1ELb1EEEEEEEEEvNT_6ParamsE --------------------------
	.section	.text._ZN7cutlass13device_kernelIN5flash19enable_sm80_to_sm89INS1_16FlashAttnFwdSm80INS1_25CollectiveMainloopFwdSm80ILi8ELi1ELb0EN4cute5tupleIJNS5_1CILi128EEENS7_ILi64EEENS7_ILi256EEEEEELi256ENS_6half_tEfNS_4arch4Sm80ELb0ELb0ELb1ELb1ELb1ELb0ELb1ELb1EEENS1_21CollectiveEpilogueFwdINS6_IJS8_SA_S9_EEENS6_IJNS7_ILi1EEESI_SI_EEESC_SE_Li256ELb1ELb1ELb1ELb0EEENS1_36VarlenDynamicPersistentTileSchedulerILi128ELi64ELi256ELi256ELb1ELb1ELb0ELb0ELb1ELb1EEEEEEEEEvNT_6ParamsE,"ax",@progbits
	.align	128
.text._ZN7cutlass13device_kernelIN5flash19enable_sm80_to_sm89INS1_16FlashAttnFwdSm80INS1_25CollectiveMainloopFwdSm80ILi8ELi1ELb0EN4cute5tupleIJNS5_1CILi128EEENS7_ILi64EEENS7_ILi256EEEEEELi256ENS_6half_tEfNS_4arch4Sm80ELb0ELb0ELb1ELb1ELb1ELb0ELb1ELb1EEENS1_21CollectiveEpilogueFwdINS6_IJS8_SA_S9_EEENS6_IJNS7_ILi1EEESI_SI_EEESC_SE_Li256ELb1ELb1ELb1ELb0EEENS1_36VarlenDynamicPersistentTileSchedulerILi128ELi64ELi256ELi256ELb1ELb1ELb0ELb0ELb1ELb1EEEEEEEEEvNT_6ParamsE:
        .type           _ZN7cutlass13device_kernelIN5flash19enable_sm80_to_sm89INS1_16FlashAttnFwdSm80INS1_25CollectiveMainloopFwdSm80ILi8ELi1ELb0EN4cute5tupleIJNS5_1CILi128EEENS7_ILi64EEENS7_ILi256EEEEEELi256ENS_6half_tEfNS_4arch4Sm80ELb0ELb0ELb1ELb1ELb1ELb0ELb1ELb1EEENS1_21CollectiveEpilogueFwdINS6_IJS8_SA_S9_EEENS6_IJNS7_ILi1EEESI_SI_EEESC_SE_Li256ELb1ELb1ELb1ELb0EEENS1_36VarlenDynamicPersistentTileSchedulerILi128ELi64ELi256ELi256ELb1ELb1ELb0ELb0ELb1ELb1EEEEEEEEEvNT_6ParamsE,@function
        .size           _ZN7cutlass13device_kernelIN5flash19enable_sm80_to_sm89INS1_16FlashAttnFwdSm80INS1_25CollectiveMainloopFwdSm80ILi8ELi1ELb0EN4cute5tupleIJNS5_1CILi128EEENS7_ILi64EEENS7_ILi256EEEEEELi256ENS_6half_tEfNS_4arch4Sm80ELb0ELb0ELb1ELb1ELb1ELb0ELb1ELb1EEENS1_21CollectiveEpilogueFwdINS6_IJS8_SA_S9_EEENS6_IJNS7_ILi1EEESI_SI_EEESC_SE_Li256ELb1ELb1ELb1ELb0EEENS1_36VarlenDynamicPersistentTileSchedulerILi128ELi64ELi256ELi256ELb1ELb1ELb0ELb0ELb1ELb1EEEEEEEEEvNT_6ParamsE,(.L_x_28 - _ZN7cutlass13device_kernelIN5flash19enable_sm80_to_sm89INS1_16FlashAttnFwdSm80INS1_25CollectiveMainloopFwdSm80ILi8ELi1ELb0EN4cute5tupleIJNS5_1CILi128EEENS7_ILi64EEENS7_ILi256EEEEEELi256ENS_6half_tEfNS_4arch4Sm80ELb0ELb0ELb1ELb1ELb1ELb0ELb1ELb1EEENS1_21CollectiveEpilogueFwdINS6_IJS8_SA_S9_EEENS6_IJNS7_ILi1EEESI_SI_EEESC_SE_Li256ELb1ELb1ELb1ELb0EEENS1_36VarlenDynamicPersistentTileSchedulerILi128ELi64ELi256ELi256ELb1ELb1ELb0ELb0ELb1ELb1EEEEEEEEEvNT_6ParamsE)
        .other          _ZN7cutlass13device_kernelIN5flash19enable_sm80_to_sm89INS1_16FlashAttnFwdSm80INS1_25CollectiveMainloopFwdSm80ILi8ELi1ELb0EN4cute5tupleIJNS5_1CILi128EEENS7_ILi64EEENS7_ILi256EEEEEELi256ENS_6half_tEfNS_4arch4Sm80ELb0ELb0ELb1ELb1ELb1ELb0ELb1ELb1EEENS1_21CollectiveEpilogueFwdINS6_IJS8_SA_S9_EEENS6_IJNS7_ILi1EEESI_SI_EEESC_SE_Li256ELb1ELb1ELb1ELb0EEENS1_36VarlenDynamicPersistentTileSchedulerILi128ELi64ELi256ELi256ELb1ELb1ELb0ELb0ELb1ELb1EEEEEEEEEvNT_6ParamsE,@"STO_CUDA_ENTRY STV_DEFAULT"
_ZN7cutlass13device_kernelIN5flash19enable_sm80_to_sm89INS1_16FlashAttnFwdSm80INS1_25CollectiveMainloopFwdSm80ILi8ELi1ELb0EN4cute5tupleIJNS5_1CILi128EEENS7_ILi64EEENS7_ILi256EEEEEELi256ENS_6half_tEfNS_4arch4Sm80ELb0ELb0ELb1ELb1ELb1ELb0ELb1ELb1EEENS1_21CollectiveEpilogueFwdINS6_IJS8_SA_S9_EEENS6_IJNS7_ILi1EEESI_SI_EEESC_SE_Li256ELb1ELb1ELb1ELb0EEENS1_36VarlenDynamicPersistentTileSchedulerILi128ELi64ELi256ELi256ELb1ELb1ELb0ELb0ELb1ELb1EEEEEEEEEvNT_6ParamsE:
[----:B------:R-:W-:Y:S01]  /*0000*/  LDC R1, c[0x0][0x28] ;  /* 0x00000a00ff017b82 */ /* 0x000fe20000000800 */
[----:B------:R-:W-:Y:S05]  /*0010*/  EXIT ;  /* 0x000000000000794d */ /* 0x000fea0003800000 */
.L_x_10:
        /* <DEDUP_REMOVED lines=14> */
.L_x_28:


//--------------------- .text._ZN7cutlass13device_kernelIN5flash19enable_sm80_to_sm89INS1_16FlashAttnFwdSm80INS1_25CollectiveMainloopFwdSm80ILi8ELi1ELb0EN4cute5tupleIJNS5_1CILi128EEENS7_ILi48EEENS7_ILi256EEEEEELi256ENS_6half_tEfNS_4arch4Sm80ELb0ELb0ELb1ELb1ELb1ELb1ELb1ELb1EEENS1_21CollectiveEpilogueFwdINS6_IJS8_SA_S9_EEENS6_IJNS7_ILi1EEESI_SI_EEESC_SE_Li256ELb1ELb1ELb1ELb0EEENS1_36VarlenDynamicPersistentTileSchedulerILi128ELi48ELi256ELi256ELb1ELb1ELb0ELb0ELb1ELb1EEEEEEEEEvNT_6ParamsE --------------------------
	.section	.text._ZN7cutlass13device_kernelIN5flash19enable_sm80_to_sm89INS1_16FlashAttnFwdSm80INS1_25CollectiveMainloopFwdSm80ILi8ELi1ELb0EN4cute5tupleIJNS5_1CILi128EEENS7_ILi48EEENS7_ILi256EEEEEELi256ENS_6half_tEfNS_4arch4Sm80ELb0ELb0ELb1ELb1ELb1ELb1ELb1ELb1EEENS1_21CollectiveEpilogueFwdINS6_IJS8_SA_S9_EEENS6_IJNS7_ILi1EEESI_SI_EEESC_SE_Li256ELb1ELb1ELb1ELb0EEENS1_36VarlenDynamicPersistentTileSchedulerILi128ELi48ELi256ELi256ELb1ELb1ELb0ELb0ELb1ELb1EEEEEEEEEvNT_6ParamsE,"ax",@progbits
	.align	128
.text._ZN7cutlass13device_kernelIN5flash19enable_sm80_to_sm89INS1_16FlashAttnFwdSm80INS1_25CollectiveMainloopFwdSm80ILi8ELi1ELb0EN4cute5tupleIJNS5_1CILi128EEENS7_ILi48EEENS7_ILi256EEEEEELi256ENS_6half_tEfNS_4arch4Sm80ELb0ELb0ELb1ELb1ELb1ELb1ELb1ELb1EEENS1_21CollectiveEpilogueFwdINS6_IJS8_SA_S9_EEENS6_IJNS7_ILi1EEESI_SI_EEESC_SE_Li256ELb1ELb1ELb1ELb0EEENS1_36VarlenDynamicPersistentTileSchedulerILi128ELi48ELi256ELi256ELb1ELb1ELb0ELb0ELb1ELb1EEEEEEEEEvNT_6ParamsE:
        .type           _ZN7cutlass13device_kernelIN5flash19enable_sm80_to_sm89INS1_16FlashAttnFwdSm80INS1_25CollectiveMainloopFwdSm80ILi8ELi1ELb0EN4cute5tupleIJNS5_1CILi128EEENS7_ILi48EEENS7_ILi256EEEEEELi256ENS_6half_tEfNS_4arch4Sm80ELb0ELb0ELb1ELb1ELb1ELb1ELb1ELb1EEENS1_21CollectiveEpilogueFwdINS6_IJS8_SA_S9_EEENS6_IJNS7_ILi1EEESI_SI_EEESC_SE_Li256ELb1ELb1ELb1ELb0EEENS1_36VarlenDynamicPersistentTileSchedulerILi128ELi48ELi256ELi256ELb1ELb1ELb0ELb0ELb1ELb1EEEEEEEEEvNT_6ParamsE,@function
        .size           _ZN7cutlass13device_kernelIN5flash19enable_sm80_to_sm89INS1_16FlashAttnFwdSm80INS1_25CollectiveMainloopFwdSm80ILi8ELi1ELb0EN4cute5tupleIJNS5_1CILi128EEENS7_ILi48EEENS7_ILi256EEEEEELi256ENS_6half_tEfNS_4arch4Sm80ELb0ELb0ELb1ELb1ELb1ELb1ELb1ELb1EEENS1_21CollectiveEpilogueFwdINS6_IJS8_SA_S9_EEENS6_IJNS7_ILi1EEESI_SI_EEESC_SE_Li256ELb1ELb1ELb1ELb0EEENS1_36VarlenDynamicPersistentTileSchedulerILi128ELi48ELi256ELi256ELb1ELb1ELb0ELb0ELb1ELb1EEEEEEEEEvNT_6ParamsE,(.L_x_29 - _ZN7cutlass13device_kernelIN5flash19enable_sm80_to_sm89INS1_16FlashAttnFwdSm80INS1_25CollectiveMainloopFwdSm80ILi8ELi1ELb0EN4cute5tupleIJNS5_1CILi128EEENS7_ILi48EEENS7_ILi256EEEEEELi256ENS_6half_tEfNS_4arch4Sm80ELb0ELb0ELb1ELb1ELb1ELb1ELb1ELb1EEENS1_21CollectiveEpilogueFwdINS6_IJS8_SA_S9_EEENS6_IJNS7_ILi1EEESI_SI_EEESC_SE_Li256ELb1ELb1ELb1ELb0EEENS1_36VarlenDynamicPersistentTileSchedulerILi128ELi48ELi256ELi256ELb1ELb1ELb0ELb0ELb1ELb1EEEEEEEEEvNT_6ParamsE)
        .other          _ZN7cutlass13device_kernelIN5flash19enable_sm80_to_sm89INS1_16FlashAttnFwdSm80INS1_25CollectiveMainloopFwdSm80ILi8ELi1ELb0EN4cute5tupleIJNS5_1CILi128EEENS7_ILi48EEENS7_ILi256EEEEEELi256ENS_6half_tEfNS_4arch4Sm80ELb0ELb0ELb1ELb1ELb1ELb1ELb1ELb1EEENS1_21CollectiveEpilogueFwdINS6_IJS8_SA_S9_EEENS6_IJNS7_ILi1EEESI_SI_EEESC_SE_Li256ELb1ELb1ELb1ELb0EEENS1_36VarlenDynamicPersistentTileSchedulerILi128ELi48ELi256ELi256ELb1ELb1ELb0ELb0ELb1ELb1EEEEEEEEEvNT_6ParamsE,@"STO_CUDA_ENTRY STV_DEFAULT"
_ZN7cutlass13device_kernelIN5flash19enable_sm80_to_sm89INS1_16FlashAttnFwdSm80INS1_25CollectiveMainloopFwdSm80ILi8ELi1ELb0EN4cute5tupleIJNS5_1CILi128EEENS7_ILi48EEENS7_ILi256EEEEEELi256ENS_6half_tEfNS_4arch4Sm80ELb0ELb0ELb1ELb1ELb1ELb1ELb1ELb1EEENS1_21CollectiveEpilogueFwdINS6_IJS8_SA_S9_EEENS6_IJNS7_ILi1EEESI_SI_EEESC_SE_Li256ELb1ELb1ELb1ELb0EEENS1_36VarlenDynamicPersistentTileSchedulerILi128ELi48ELi256ELi256ELb1ELb1ELb0ELb0ELb1ELb1EEEEEEEEEvNT_6ParamsE:
[----:B------:R-:W-:Y:S01]  /*0000*/  LDC R1, c[0x0][0x28] ;  /* 0x00000a00ff017b82 */ /* 0x000fe20000000800 */
[----:B------:R-:W-:Y:S05]  /*0010*/  EXIT ;  /* 0x000000000000794d */ /* 0x000fea0003800000 */
.L_x_11:
        /* <DEDUP_REMOVED lines=14> */
.L_x_29:


//--------------------- .text._ZN7cutlass13device_kernelIN5flash19enable_sm80_to_sm89INS1_16FlashAttnFwdSm80INS1_25CollectiveMainloopFwdSm80ILi8ELi1ELb0EN4cute5tupleIJNS5_1CILi128EEENS7_ILi64EEENS7_ILi256EEEEEELi256ENS_6half_tEfNS_4arch4Sm80ELb0ELb1ELb1ELb0ELb1ELb0ELb1ELb1EEENS1_21CollectiveEpilogueFwdINS6_IJS8_SA_S9_EEENS6_IJNS7_ILi1EEESI_SI_EEESC_SE_Li256ELb0ELb1ELb1ELb0EEENS1_19SingleTileSchedulerILb0ELb1ELb1ELi128EEEEEEEEEvNT_6ParamsE --------------------------
	.section	.text._ZN7cutlass13device_kernelIN5flash19enable_sm80_to_sm89INS1_16FlashAttnFwdSm80INS1_25CollectiveMainloopFwdSm80ILi8ELi1ELb0EN4cute5tupleIJNS5_1CILi128EEENS7_ILi64EEENS7_ILi256EEEEEELi256ENS_6half_tEfNS_4arch4Sm80ELb0ELb1ELb1ELb0ELb1ELb0ELb1ELb1EEENS1_21CollectiveEpilogueFwdINS6_IJS8_SA_S9_EEENS6_IJNS7_ILi1EEESI_SI_EEESC_SE_Li256ELb0ELb1ELb1ELb0EEENS1_19SingleTileSchedulerILb0ELb1ELb1ELi128EEEEEEEEEvNT_6ParamsE,"ax",@progbits
	.align	128
.text._ZN7cutlass13device_kernelIN5flash19enable_sm80_to_sm89INS1_16FlashAttnFwdSm80INS1_25CollectiveMainloopFwdSm80ILi8ELi1ELb0EN4cute5tupleIJNS5_1CILi128EEENS7_ILi64EEENS7_ILi256EEEEEELi256ENS_6half_tEfNS_4arch4Sm80ELb0ELb1ELb1ELb0ELb1ELb0ELb1ELb1EEENS1_21CollectiveEpilogueFwdINS6_IJS8_SA_S9_EEENS6_IJNS7_ILi1EEESI_SI_EEESC_SE_Li256ELb0ELb1ELb1ELb0EEENS1_19SingleTileSchedulerILb0ELb1ELb1ELi128EEEEEEEEEvNT_6ParamsE:
        .type           _ZN7cutlass13device_kernelIN5flash19enable_sm80_to_sm89INS1_16FlashAttnFwdSm80INS1_25CollectiveMainloopFwdSm80ILi8ELi1ELb0EN4cute5tupleIJNS5_1CILi128EEENS7_ILi64EEENS7_ILi256EEEEEELi256ENS_6half_tEfNS_4arch4Sm80ELb0ELb1ELb1ELb0ELb1ELb0ELb1ELb1EEENS1_21CollectiveEpilogueFwdINS6_IJS8_SA_S9_EEENS6_IJNS7_ILi1EEESI_SI_EEESC_SE_Li256ELb0ELb1ELb1ELb0EEENS1_19SingleTileSchedulerILb0ELb1ELb1ELi128EEEEEEEEEvNT_6ParamsE,@function
        .size           _ZN7cutlass13device_kernelIN5flash19enable_sm80_to_sm89INS1_16FlashAttnFwdSm80INS1_25CollectiveMainloopFwdSm80ILi8ELi1ELb0EN4cute5tupleIJNS5_1CILi128EEENS7_ILi64EEENS7_ILi256EEEEEELi256ENS_6half_tEfNS_4arch4Sm80ELb0ELb1ELb1ELb0ELb1ELb0ELb1ELb1EEENS1_21CollectiveEpilogueFwdINS6_IJS8_SA_S9_EEENS6_IJNS7_ILi1EEESI_SI_EEESC_SE_Li256ELb0ELb1ELb1ELb0EEENS1_19SingleTileSchedulerILb0ELb1ELb1ELi128EEEEEEEEEvNT_6ParamsE,(.L_x_30 - _ZN7cutlass13device_kernelIN5flash19enable_sm80_to_sm89INS1_16FlashAttnFwdSm80INS1_25CollectiveMainloopFwdSm80ILi8ELi1ELb0EN4cute5tupleIJNS5_1CILi128EEENS7_ILi64EEENS7_ILi256EEEEEELi256ENS_6half_tEfNS_4arch4Sm80ELb0ELb1ELb1ELb0ELb1ELb0ELb1ELb1EEENS1_21CollectiveEpilogueFwdINS6_IJS8_SA_S9_EEENS6_IJNS7_ILi1EEESI_SI_EEESC_SE_Li256ELb0ELb1ELb1ELb0EEENS1_19SingleTileSchedulerILb0ELb1ELb1ELi128EEEEEEEEEvNT_6ParamsE)
        .other          _ZN7cutlass13device_kernelIN5flash19enable_sm80_to_sm89INS1_16FlashAttnFwdSm80INS1_25CollectiveMainloopFwdSm80ILi8ELi1ELb0EN4cute5tupleIJNS5_1CILi128EEENS7_ILi64EEENS7_ILi256EEEEEELi256ENS_6half_tEfNS_4arch4Sm80ELb0ELb1ELb1ELb0ELb1ELb0ELb1ELb1EEENS1_21CollectiveEpilogueFwdINS6_IJS8_SA_S9_EEENS6_IJNS7_ILi1EEESI_SI_EEESC_SE_Li256ELb0ELb1ELb1ELb0EEENS1_19SingleTileSchedulerILb0ELb1ELb1ELi128EEEEEEEEEvNT_6ParamsE,@"STO_CUDA_ENTRY STV_DEFAULT"
_ZN7cutlass13device_kernelIN5flash19enable_sm80_to_sm89INS1_16FlashAttnFwdSm80INS1_25CollectiveMainloopFwdSm80ILi8ELi1ELb0EN4cute5tupleIJNS5_1CILi128EEENS7_ILi64EEENS7_ILi256EEEEEELi256ENS_6half_tEfNS_4arch4Sm80ELb0ELb1ELb1ELb0ELb1ELb0ELb1ELb1EEENS1_21CollectiveEpilogueFwdINS6_IJS8_SA_S9_EEENS6_IJNS7_ILi1EEESI_SI_EEESC_SE_Li256ELb0ELb1ELb1ELb0EEENS1_19SingleTileSchedulerILb0ELb1ELb1ELi128EEEEEEEEEvNT_6ParamsE:
[----:B------:R-:W-:Y:S01]  /*0000*/  LDC R1, c[0x0][0x28] ;  /* 0x00000a00ff017b82 */ /* 0x000fe20000000800 */
[----:B------:R-:W-:Y:S05]  /*0010*/  EXIT ;  /* 0x000000000000794d */ /* 0x000fea0003800000 */
.L_x_12:
        /* <DEDUP_REMOVED lines=14> */
.L_x_30:


//--------------------- .text._ZN7cutlass13device_kernelIN5flash19enable_sm80_to_sm89INS1_16FlashAttnFwdSm80INS1_25CollectiveMainloopFwdSm80ILi8ELi1ELb0EN4cute5tupleIJNS5_1CILi128EEENS7_ILi64EEENS7_ILi256EEEEEELi256ENS_6half_tEfNS_4arch4Sm80ELb0ELb1ELb1ELb1ELb1ELb0ELb1ELb1EEENS1_21CollectiveEpilogueFwdINS6_IJS8_SA_S9_EEENS6_IJNS7_ILi1EEESI_SI_EEESC_SE_Li256ELb1ELb1ELb1ELb0EEENS1_36VarlenDynamicPersistentTileSchedulerILi128ELi64ELi256ELi256ELb1ELb1ELb0ELb1ELb0ELb1EEEEEEEEEvNT_6ParamsE --------------------------
	.section	.text._ZN7cutlass13device_kernelIN5flash19enable_sm80_to_sm89INS1_16FlashAttnFwdSm80INS1_25CollectiveMainloopFwdSm80ILi8ELi1ELb0EN4cute5tupleIJNS5_1CILi128EEENS7_ILi64EEENS7_ILi256EEEEEELi256ENS_6half_tEfNS_4arch4Sm80ELb0ELb1ELb1ELb1ELb1ELb0ELb1ELb1EEENS1_21CollectiveEpilogueFwdINS6_IJS8_SA_S9_EEENS6_IJNS7_ILi1EEESI_SI_EEESC_SE_Li256ELb1ELb1ELb1ELb0EEENS1_36VarlenDynamicPersistentTileSchedulerILi128ELi64ELi256ELi256ELb1ELb1ELb0ELb1ELb0ELb1EEEEEEEEEvNT_6ParamsE,"ax",@progbits
	.align	128
.text._ZN7cutlass13device_kernelIN5flash19enable_sm80_to_sm89INS1_16FlashAttnFwdSm80INS1_25CollectiveMainloopFwdSm80ILi8ELi1ELb0EN4cute5tupleIJNS5_1CILi128EEENS7_ILi64EEENS7_ILi256EEEEEELi256ENS_6half_tEfNS_4arch4Sm80ELb0ELb1ELb1ELb1ELb1ELb0ELb1ELb1EEENS1_21CollectiveEpilogueFwdINS6_IJS8_SA_S9_EEENS6_IJNS7_ILi1EEESI_SI_EEESC_SE_Li256ELb1ELb1ELb1ELb0EEENS1_36VarlenDynamicPersistentTileSchedulerILi128ELi64ELi256ELi256ELb1ELb1ELb0ELb1ELb0ELb1EEEEEEEEEvNT_6ParamsE:
        .type           _ZN7cutlass13device_kernelIN5flash19enable_sm80_to_sm89INS1_16FlashAttnFwdSm80INS1_25CollectiveMainloopFwdSm80ILi8ELi1ELb0EN4cute5tupleIJNS5_1CILi128EEENS7_ILi64EEENS7_ILi256EEEEEELi256ENS_6half_tEfNS_4arch4Sm80ELb0ELb1ELb1ELb1ELb1ELb0ELb1ELb1EEENS1_21CollectiveEpilogueFwdINS6_IJS8_SA_S9_EEENS6_IJNS7_ILi1EEESI_SI_EEESC_SE_Li256ELb1ELb1ELb1ELb0EEENS1_36VarlenDynamicPersistentTileSchedulerILi128ELi64ELi256ELi256ELb1ELb1ELb0ELb1ELb0ELb1EEEEEEEEEvNT_6ParamsE,@function
        .size           _ZN7cutlass13device_kernelIN5flash19enable_sm80_to_sm89INS1_16FlashAttnFwdSm80INS1_25CollectiveMainloopFwdSm80ILi8ELi1ELb0EN4cute5tupleIJNS5_1CILi128EEENS7_ILi64EEENS7_ILi256EEEEEELi256ENS_6half_tEfNS_4arch4Sm80ELb0ELb1ELb1ELb1ELb1ELb0ELb1ELb1EEENS1_21CollectiveEpilogueFwdINS6_IJS8_SA_S9_EEENS6_IJNS7_ILi1EEESI_SI_EEESC_SE_Li256ELb1ELb1ELb1ELb0EEENS1_36VarlenDynamicPersistentTileSchedulerILi128ELi64ELi256ELi256ELb1ELb1ELb0ELb1ELb0ELb1EEEEEEEEEvNT_6ParamsE,(.L_x_31 - _ZN7cutlass13device_kernelIN5flash19enable_sm80_to_sm89INS1_16FlashAttnFwdSm80INS1_25CollectiveMainloopFwdSm80ILi8ELi1ELb0EN4cute5tupleIJNS5_1CILi128EEENS7_ILi64EEENS7_ILi256EEEEEELi256ENS_6half_tEfNS_4arch4Sm80ELb0ELb1ELb1ELb1ELb1ELb0ELb1ELb1EEENS1_21CollectiveEpilogueFwdINS6_IJS8_SA_S9_EEENS6_IJNS7_ILi1EEESI_SI_EEESC_SE_Li256ELb1ELb1ELb1ELb0EEENS1_36VarlenDynamicPersistentTileSchedulerILi128ELi64ELi256ELi256ELb1ELb1ELb0ELb1ELb0ELb1EEEEEEEEEvNT_6ParamsE)
        .other          _ZN7cutlass13device_kernelIN5flash19enable_sm80_to_sm89INS1_16FlashAttnFwdSm80INS1_25CollectiveMainloopFwdSm80ILi8ELi1ELb0EN4cute5tupleIJNS5_1CILi128EEENS7_ILi64EEENS7_ILi256EEEEEELi256ENS_6half_tEfNS_4arch4Sm80ELb0ELb1ELb1ELb1ELb1ELb0ELb1ELb1EEENS1_21CollectiveEpilogueFwdINS6_IJS8_SA_S9_EEENS6_IJNS7_ILi1EEESI_SI_EEESC_SE_Li256ELb1ELb1ELb1ELb0EEENS1_36VarlenDynamicPersistentTileSchedulerILi128ELi64ELi256ELi256ELb1ELb1ELb0ELb1ELb0ELb1EEEEEEEEEvNT_6ParamsE,@"STO_CUDA_ENTRY STV_DEFAULT"
_ZN7cutlass13device_kernelIN5flash19enable_sm80_to_sm89INS1_16FlashAttnFwdSm80INS1_25CollectiveMainloopFwdSm80ILi8ELi1ELb0EN4cute5tupleIJNS5_1CILi128EEENS7_ILi64EEENS7_ILi256EEEEEELi256ENS_6half_tEfNS_4arch4Sm80ELb0ELb1ELb1ELb1ELb1ELb0ELb1ELb1EEENS1_21CollectiveEpilogueFwdINS6_IJS8_SA_S9_EEENS6_IJNS7_ILi1EEESI_SI_EEESC_SE_Li256ELb1ELb1ELb1ELb0EEENS1_36VarlenDynamicPersistentTileSchedulerILi128ELi64ELi256ELi256ELb1ELb1ELb0ELb1ELb0ELb1EEEEEEEEEvNT_6ParamsE:
[----:B------:R-:W-:Y:S01]  /*0000*/  LDC R1, c[0x0][0x28] ;  /* 0x00000a00ff017b82 */ /* 0x000fe20000000800 */
[----:B------:R-:W-:Y:S05]  /*0010*/  EXIT ;  /* 0x000000000000794d */ /* 0x000fea0003800000 */
.L_x_13:
        /* <DEDUP_REMOVED lines=14> */
.L_x_31:


//--------------------- .text._ZN7cutlass13device_kernelIN5flash19enable_sm80_to_sm89INS1_16FlashAttnFwdSm80INS1_25CollectiveMainloopFwdSm80ILi8ELi1ELb0EN4cute5tupleIJNS5_1CILi128EEENS7_ILi48EEENS7_ILi256EEEEEELi256ENS_6half_tEfNS_4arch4Sm80ELb0ELb1ELb1ELb1ELb1ELb1ELb1ELb1EEENS1_21CollectiveEpilogueFwdINS6_IJS8_SA_S9_EEENS6_IJNS7_ILi1EEESI_SI_EEESC_SE_Li256ELb1ELb1ELb1ELb0EEENS1_36VarlenDynamicPersistentTileSchedulerILi128ELi48ELi256ELi256ELb1ELb1ELb0ELb1ELb0ELb1EEEEEEEEEvNT_6ParamsE --------------------------
	.section	.text._ZN7cutlass13device_kernelIN5flash19enable_sm80_to_sm89INS1_16FlashAttnFwdSm80INS1_25CollectiveMainloopFwdSm80ILi8ELi1ELb0EN4cute5tupleIJNS5_1CILi128EEENS7_ILi48EEENS7_ILi256EEEEEELi256ENS_6half_tEfNS_4arch4Sm80ELb0ELb1ELb1ELb1ELb1ELb1ELb1ELb1EEENS1_21CollectiveEpilogueFwdINS6_IJS8_SA_S9_EEENS6_IJNS7_ILi1EEESI_SI_EEESC_SE_Li256ELb1ELb1ELb1ELb0EEENS1_36VarlenDynamicPersistentTileSchedulerILi128ELi48ELi256ELi256ELb1ELb1ELb0ELb1ELb0ELb1EEEEEEEEEvNT_6ParamsE,"ax",@progbits
	.align	128
.text._ZN7cutlass13device_kernelIN5flash19enable_sm80_to_sm89INS1_16FlashAttnFwdSm80INS1_25CollectiveMainloopFwdSm80ILi8ELi1ELb0EN4cute5tupleIJNS5_1CILi128EEENS7_ILi48EEENS7_ILi256EEEEEELi256ENS_6half_tEfNS_4arch4Sm80ELb0ELb1ELb1ELb1ELb1ELb1ELb1ELb1EEENS1_21CollectiveEpilogueFwdINS6_IJS8_SA_S9_EEENS6_IJNS7_ILi1EEESI_SI_EEESC_SE_Li256ELb1ELb1ELb1ELb0EEENS1_36VarlenDynamicPersistentTileSchedulerILi128ELi48ELi256ELi256ELb1ELb1ELb0ELb1ELb0ELb1EEEEEEEEEvNT_6ParamsE:
        .type           _ZN7cutlass13device_kernelIN5flash19enable_sm80_to_sm89INS1_16FlashAttnFwdSm80INS1_25CollectiveMainloopFwdSm80ILi8ELi1ELb0EN4cute5tupleIJNS5_1CILi128EEENS7_ILi48EEENS7_ILi256EEEEEELi256ENS_6half_tEfNS_4arch4Sm80ELb0ELb1ELb1ELb1ELb1ELb1ELb1ELb1EEENS1_21CollectiveEpilogueFwdINS6_IJS8_SA_S9_EEENS6_IJNS7_ILi1EEESI_SI_EEESC_SE_Li256ELb1ELb1ELb1ELb0EEENS1_36VarlenDynamicPersistentTileSchedulerILi128ELi48ELi256ELi256ELb1ELb1ELb0ELb1ELb0ELb1EEEEEEEEEvNT_6ParamsE,@function
        .size           _ZN7cutlass13device_kernelIN5flash19enable_sm80_to_sm89INS1_16FlashAttnFwdSm80INS1_25CollectiveMainloopFwdSm80ILi8ELi1ELb0EN4cute5tupleIJNS5_1CILi128EEENS7_ILi48EEENS7_ILi256EEEEEELi256ENS_6half_tEfNS_4arch4Sm80ELb0ELb1ELb1ELb1ELb1ELb1ELb1ELb1EEENS1_21CollectiveEpilogueFwdINS6_IJS8_SA_S9_EEENS6_IJNS7_ILi1EEESI_SI_EEESC_SE_Li256ELb1ELb1ELb1ELb0EEENS1_36VarlenDynamicPersistentTileSchedulerILi128ELi48ELi256ELi256ELb1ELb1ELb0ELb1ELb0ELb1EEEEEEEEEvNT_6ParamsE,(.L_x_32 - _ZN7cutlass13device_kernelIN5flash19enable_sm80_to_sm89INS1_16FlashAttnFwdSm80INS1_25CollectiveMainloopFwdSm80ILi8ELi1ELb0EN4cute5tupleIJNS5_1CILi128EEENS7_ILi48EEENS7_ILi256EEEEEELi256ENS_6half_tEfNS_4arch4Sm80ELb0ELb1ELb1ELb1ELb1ELb1ELb1ELb1EEENS1_21CollectiveEpilogueFwdINS6_IJS8_SA_S9_EEENS6_IJNS7_ILi1EEESI_SI_EEESC_SE_Li256ELb1ELb1ELb1ELb0EEENS1_36VarlenDynamicPersistentTileSchedulerILi128ELi48ELi256ELi256ELb1ELb1ELb0ELb1ELb0ELb1EEEEEEEEEvNT_6ParamsE)
        .other          _ZN7cutlass13device_kernelIN5flash19enable_sm80_to_sm89INS1_16FlashAttnFwdSm80INS1_25CollectiveMainloopFwdSm80ILi8ELi1ELb0EN4cute5tupleIJNS5_1CILi128EEENS7_ILi48EEENS7_ILi256EEEEEELi256ENS_6half_tEfNS_4arch4Sm80ELb0ELb1ELb1ELb1ELb1ELb1ELb1ELb1EEENS1_21CollectiveEpilogueFwdINS6_IJS8_SA_S9_EEENS6_IJNS7_ILi1EEESI_SI_EEESC_SE_Li256ELb1ELb1ELb1ELb0EEENS1_36VarlenDynamicPersistentTileSchedulerILi128ELi48ELi256ELi256ELb1ELb1ELb0ELb1ELb0ELb1EEEEEEEEEvNT_6ParamsE,@"STO_CUDA_ENTRY STV_DEFAULT"
_ZN7cutlass13device_kernelIN5flash19enable_sm80_to_sm89INS1_16FlashAttnFwdSm80INS1_25CollectiveMainloopFwdSm80ILi8ELi1ELb0EN4cute5tupleIJNS5_1CILi128EEENS7_ILi48EEENS7_ILi256EEEEEELi256ENS_6half_tEfNS_4arch4Sm80ELb0ELb1ELb1ELb1ELb1ELb1ELb1ELb1EEENS1_21CollectiveEpilogueFwdINS6_IJS8_SA_S9_EEENS6_IJNS7_ILi1EEESI_SI_EEESC_SE_Li256ELb1ELb1ELb1ELb0EEENS1_36VarlenDynamicPersistentTileSchedulerILi128ELi48ELi256ELi256ELb1ELb1ELb0ELb1ELb0ELb1EEEEEEEEEvNT_6ParamsE:
[----:B------:R-:W-:Y:S01]  /*0000*/  LDC R1, c[0x0][0x28] ;  /* 0x00000a00ff017b82 */ /* 0x000fe20000000800 */
[----:B------:R-:W-:Y:S05]  /*0010*/  EXIT ;  /* 0x000000000000794d */ /* 0x000fea0003800000 */
.L_x_14:
        /* <DEDUP_REMOVED lines=14> */
.L_x_32:


//--------------------- .text._ZN7cutlass13device_kernelIN5flash19enable_sm80_to_sm89INS1_16FlashAttnFwdSm80INS1_25CollectiveMainloopFwdSm80ILi8ELi1ELb0EN4cute5tupleIJNS5_1CILi128EEENS7_ILi96EEENS7_ILi256EEEEEELi256ENS_6half_tEfNS_4arch4Sm80ELb1ELb0ELb1ELb0ELb1ELb0ELb1ELb1EEENS1_21CollectiveEpilogueFwdINS6_IJS8_SA_S9_EEENS6_IJNS7_ILi1EEESI_SI_EEESC_SE_Li256ELb0ELb1ELb1ELb0EEENS1_30DynamicPersistentTileSchedulerILi256ELi256ELb1ELb1ELb0EEEEEEEEEvNT_6ParamsE --------------------------
	.section	.text._ZN7cutlass13device_kernelIN5flash19enable_sm80_to_sm89INS1_16FlashAttnFwdSm80INS1_25CollectiveMainloopFwdSm80ILi8ELi1ELb0EN4cute5tupleIJNS5_1CILi128EEENS7_ILi96EEENS7_ILi256EEEEEELi256ENS_6half_tEfNS_4arch4Sm80ELb1ELb0ELb1ELb0ELb1ELb0ELb1ELb1EEENS1_21CollectiveEpilogueFwdINS6_IJS8_SA_S9_EEENS6_IJNS7_ILi1EEESI_SI_EEESC_SE_Li256ELb0ELb1ELb1ELb0EEENS1_30DynamicPersistentTileSchedulerILi256ELi256ELb1ELb1ELb0EEEEEEEEEvNT_6ParamsE,"ax",@progbits
	.align	128
.text._ZN7cutlass13device_kernelIN5flash19enable_sm80_to_sm89INS1_16FlashAttnFwdSm80INS1_25CollectiveMainloopFwdSm80ILi8ELi1ELb0EN4cute5tupleIJNS5_1CILi128EEENS7_ILi96EEENS7_ILi256EEEEEELi256ENS_6half_tEfNS_4arch4Sm80ELb1ELb0ELb1ELb0ELb1ELb0ELb1ELb1EEENS1_21CollectiveEpilogueFwdINS6_IJS8_SA_S9_EEENS6_IJNS7_ILi1EEESI_SI_EEESC_SE_Li256ELb0ELb1ELb1ELb0EEENS1_30DynamicPersistentTileSchedulerILi256ELi256ELb1ELb1ELb0EEEEEEEEEvNT_6ParamsE:
        .type           _ZN7cutlass13device_kernelIN5flash19enable_sm80_to_sm89INS1_16FlashAttnFwdSm80INS1_25CollectiveMainloopFwdSm80ILi8ELi1ELb0EN4cute5tupleIJNS5_1CILi128EEENS7_ILi96EEENS7_ILi256EEEEEELi256ENS_6half_tEfNS_4arch4Sm80ELb1ELb0ELb1ELb0ELb1ELb0ELb1ELb1EEENS1_21CollectiveEpilogueFwdINS6_IJS8_SA_S9_EEENS6_IJNS7_ILi1EEESI_SI_EEESC_SE_Li256ELb0ELb1ELb1ELb0EEENS1_30DynamicPersistentTileSchedulerILi256ELi256ELb1ELb1ELb0EEEEEEEEEvNT_6ParamsE,@function
        .size           _ZN7cutlass13device_kernelIN5flash19enable_sm80_to_sm89INS1_16FlashAttnFwdSm80INS1_25CollectiveMainloopFwdSm80ILi8ELi1ELb0EN4cute5tupleIJNS5_1CILi128EEENS7_ILi96EEENS7_ILi256EEEEEELi256ENS_6half_tEfNS_4arch4Sm80ELb1ELb0ELb1ELb0ELb1ELb0ELb1ELb1EEENS1_21CollectiveEpilogueFwdINS6_IJS8_SA_S9_EEENS6_IJNS7_ILi1EEESI_SI_EEESC_SE_Li256ELb0ELb1ELb1ELb0EEENS1_30DynamicPersistentTileSchedulerILi256ELi256ELb1ELb1ELb0EEEEEEEEEvNT_6ParamsE,(.L_x_33 - _ZN7cutlass13device_kernelIN5flash19enable_sm80_to_sm89INS1_16FlashAttnFwdSm80INS1_25CollectiveMainloopFwdSm80ILi8ELi1ELb0EN4cute5tupleIJNS5_1CILi128EEENS7_ILi96EEENS7_ILi256EEEEEELi256ENS_6half_tEfNS_4arch4Sm80ELb1ELb0ELb1ELb0ELb1ELb0ELb1ELb1EEENS1_21CollectiveEpilogueFwdINS6_IJS8_SA_S9_EEENS6_IJNS7_ILi1EEESI_SI_EEESC_SE_Li256ELb0ELb1ELb1ELb0EEENS1_30DynamicPersistentTileSchedulerILi256ELi256ELb1ELb1ELb0EEEEEEEEEvNT_6ParamsE)
        .other          _ZN7cutlass13device_kernelIN5flash19enable_sm80_to_sm89INS1_16FlashAttnFwdSm80INS1_25CollectiveMainloopFwdSm80ILi8ELi1ELb0EN4cute5tupleIJNS5_1CILi128EEENS7_ILi96EEENS7_ILi256EEEEEELi256ENS_6half_tEfNS_4arch4Sm80ELb1ELb0ELb1ELb0ELb1ELb0ELb1ELb1EEENS1_21CollectiveEpilogueFwdINS6_IJS8_SA_S9_EEENS6_IJNS7_ILi1EEESI_SI_EEESC_SE_Li256ELb0ELb1ELb1ELb0EEENS1_30DynamicPersistentTileSchedulerILi256ELi256ELb1ELb1ELb0EEEEEEEEEvNT_6ParamsE,@"STO_CUDA_ENTRY STV_DEFAULT"
_ZN7cutlass13device_kernelIN5flash19enable_sm80_to_sm89INS1_16FlashAttnFwdSm80INS1_25CollectiveMainloopFwdSm80ILi8ELi1ELb0EN4cute5tupleIJNS5_1CILi128EEENS7_ILi96EEENS7_ILi256EEEEEELi256ENS_6half_tEfNS_4arch4Sm80ELb1ELb0ELb1ELb0ELb1ELb0ELb1ELb1EEENS1_21CollectiveEpilogueFwdINS6_IJS8_SA_S9_EEENS6_IJNS7_ILi1EEESI_SI_EEESC_SE_Li256ELb0ELb1ELb1ELb0EEENS1_30DynamicPersistentTileSchedulerILi256ELi256ELb1ELb1ELb0EEEEEEEEEvNT_6ParamsE:
[----:B------:R-:W-:Y:S01]  /*0000*/  LDC R1, c[0x0][0x28] ;  /* 0x00000a00ff017b82 */ /* 0x000fe20000000800 */
[----:B------:R-:W-:Y:S05]  /*0010*/  EXIT ;  /* 0x000000000000794d */ /* 0x000fea0003800000 */
.L_x_15:
        /* <DEDUP_REMOVED lines=14> */
.L_x_33:


//--------------------- .text._ZN7cutlass13device_kernelIN5flash19enable_sm80_to_sm89INS1_16FlashAttnFwdSm80INS1_25CollectiveMainloopFwdSm80ILi8ELi1ELb0EN4cute5tupleIJNS5_1CILi128EEENS7_ILi64EEENS7_ILi256EEEEEELi256ENS_6half_tEfNS_4arch4Sm80ELb1ELb0ELb1ELb1ELb1ELb0ELb1ELb1EEENS1_21CollectiveEpilogueFwdINS6_IJS8_SA_S9_EEENS6_IJNS7_ILi1EEESI_SI_EEESC_SE_Li256ELb1ELb1ELb1ELb0EEENS1_36VarlenDynamicPersistentTileSchedulerILi128ELi64ELi256ELi256ELb1ELb1ELb0ELb1ELb1ELb1EEEEEEEEEvNT_6ParamsE --------------------------
	.section	.text._ZN7cutlass13device_kernelIN5flash19enable_sm80_to_sm89INS1_16FlashAttnFwdSm80INS1_25CollectiveMainloopFwdSm80ILi8ELi1ELb0EN4cute5tupleIJNS5_1CILi128EEENS7_ILi64EEENS7_ILi256EEEEEELi256ENS_6half_tEfNS_4arch4Sm80ELb1ELb0ELb1ELb1ELb1ELb0ELb1ELb1EEENS1_21CollectiveEpilogueFwdINS6_IJS8_SA_S9_EEENS6_IJNS7_ILi1EEESI_SI_EEESC_SE_Li256ELb1ELb1ELb1ELb0EEENS1_36VarlenDynamicPersistentTileSchedulerILi128ELi64ELi256ELi256ELb1ELb1ELb0ELb1ELb1ELb1EEEEEEEEEvNT_6ParamsE,"ax",@progbits
	.align	128
.text._ZN7cutlass13device_kernelIN5flash19enable_sm80_to_sm89INS1_16FlashAttnFwdSm80INS1_25CollectiveMainloopFwdSm80ILi8ELi1ELb0EN4cute5tupleIJNS5_1CILi128EEENS7_ILi64EEENS7_ILi256EEEEEELi256ENS_6half_tEfNS_4arch4Sm80ELb1ELb0ELb1ELb1ELb1ELb0ELb1ELb1EEENS1_21CollectiveEpilogueFwdINS6_IJS8_SA_S9_EEENS6_IJNS7_ILi1EEESI_SI_EEESC_SE_Li256ELb1ELb1ELb1ELb0EEENS1_36VarlenDynamicPersistentTileSchedulerILi128ELi64ELi256ELi256ELb1ELb1ELb0ELb1ELb1ELb1EEEEEEEEEvNT_6ParamsE:
        .type           _ZN7cutlass13device_kernelIN5flash19enable_sm80_to_sm89INS1_16FlashAttnFwdSm80INS1_25CollectiveMainloopFwdSm80ILi8ELi1ELb0EN4cute5tupleIJNS5_1CILi128EEENS7_ILi64EEENS7_ILi256EEEEEELi256ENS_6half_tEfNS_4arch4Sm80ELb1ELb0ELb1ELb1ELb1ELb0ELb1ELb1EEENS1_21CollectiveEpilogueFwdINS6_IJS8_SA_S9_EEENS6_IJNS7_ILi1EEESI_SI_EEESC_SE_Li256ELb1ELb1ELb1ELb0EEENS1_36VarlenDynamicPersistentTileSchedulerILi128ELi64ELi256ELi256ELb1ELb1ELb0ELb1ELb1ELb1EEEEEEEEEvNT_6ParamsE,@function
        .size           _ZN7cutlass13device_kernelIN5flash19enable_sm80_to_sm89INS1_16FlashAttnFwdSm80INS1_25CollectiveMainloopFwdSm80ILi8ELi1ELb0EN4cute5tupleIJNS5_1CILi128EEENS7_ILi64EEENS7_ILi256EEEEEELi256ENS_6half_tEfNS_4arch4Sm80ELb1ELb0ELb1ELb1ELb1ELb0ELb1ELb1EEENS1_21CollectiveEpilogueFwdINS6_IJS8_SA_S9_EEENS6_IJNS7_ILi1EEESI_SI_EEESC_SE_Li256ELb1ELb1ELb1ELb0EEENS1_36VarlenDynamicPersistentTileSchedulerILi128ELi64ELi256ELi256ELb1ELb1ELb0ELb1ELb1ELb1EEEEEEEEEvNT_6ParamsE,(.L_x_34 - _ZN7cutlass13device_kernelIN5flash19enable_sm80_to_sm89INS1_16FlashAttnFwdSm80INS1_25CollectiveMainloopFwdSm80ILi8ELi1ELb0EN4cute5tupleIJNS5_1CILi128EEENS7_ILi64EEENS7_ILi256EEEEEELi256ENS_6half_tEfNS_4arch4Sm80ELb1ELb0ELb1ELb1ELb1ELb0ELb1ELb1EEENS1_21CollectiveEpilogueFwdINS6_IJS8_SA_S9_EEENS6_IJNS7_ILi1EEESI_SI_EEESC_SE_Li256ELb1ELb1ELb1ELb0EEENS1_36VarlenDynamicPersistentTileSchedulerILi128ELi64ELi256ELi256ELb1ELb1ELb0ELb1ELb1ELb1EEEEEEEEEvNT_6ParamsE)
        .other          _ZN7cutlass13device_kernelIN5flash19enable_sm80_to_sm89INS1_16FlashAttnFwdSm80INS1_25CollectiveMainloopFwdSm80ILi8ELi1ELb0EN4cute5tupleIJNS5_1CILi128EEENS7_ILi64EEENS7_ILi256EEEEEELi256ENS_6half_tEfNS_4arch4Sm80ELb1ELb0ELb1ELb1ELb1ELb0ELb1ELb1EEENS1_21CollectiveEpilogueFwdINS6_IJS8_SA_S9_EEENS6_IJNS7_ILi1EEESI_SI_EEESC_SE_Li256ELb1ELb1ELb1ELb0EEENS1_36VarlenDynamicPersistentTileSchedulerILi128ELi64ELi256ELi256ELb1ELb1ELb0ELb1ELb1ELb1EEEEEEEEEvNT_6ParamsE,@"STO_CUDA_ENTRY STV_DEFAULT"
_ZN7cutlass13device_kernelIN5flash19enable_sm80_to_sm89INS1_16FlashAttnFwdSm80INS1_25CollectiveMainloopFwdSm80ILi8ELi1ELb0EN4cute5tupleIJNS5_1CILi128EEENS7_ILi64EEENS7_ILi256EEEEEELi256ENS_6half_tEfNS_4arch4Sm80ELb1ELb0ELb1ELb1ELb1ELb0ELb1ELb1EEENS1_21CollectiveEpilogueFwdINS6_IJS8_SA_S9_EEENS6_IJNS7_ILi1EEESI_SI_EEESC_SE_Li256ELb1ELb1ELb1ELb0EEENS1_36VarlenDynamicPersistentTileSchedulerILi128ELi64ELi256ELi256ELb1ELb1ELb0ELb1ELb1ELb1EEEEEEEEEvNT_6ParamsE:
[----:B------:R-:W-:Y:S01]  /*0000*/  LDC R1, c[0x0][0x28] ;  /* 0x00000a00ff017b82 */ /* 0x000fe20000000800 */
[----:B------:R-:W-:Y:S05]  /*0010*/  EXIT ;  /* 0x000000000000794d */ /* 0x000fea0003800000 */
.L_x_16:
        /* <DEDUP_REMOVED lines=14> */
.L_x_34:


//--------------------- .text._ZN7cutlass13device_kernelIN5flash19enable_sm80_to_sm89INS1_16FlashAttnFwdSm80INS1_25CollectiveMainloopFwdSm80ILi8ELi1ELb0EN4cute5tupleIJNS5_1CILi128EEENS7_ILi48EEENS7_ILi256EEEEEELi256ENS_6half_tEfNS_4arch4Sm80ELb1ELb0ELb1ELb1ELb1ELb1ELb1ELb1EEENS1_21CollectiveEpilogueFwdINS6_IJS8_SA_S9_EEENS6_IJNS7_ILi1EEESI_SI_EEESC_SE_Li256ELb1ELb1ELb1ELb0EEENS1_36VarlenDynamicPersistentTileSchedulerILi128ELi48ELi256ELi256ELb1ELb1ELb0ELb1ELb1ELb1EEEEEEEEEvNT_6ParamsE --------------------------
	.section	.text._ZN7cutlass13device_kernelIN5flash19enable_sm80_to_sm89INS1_16FlashAttnFwdSm80INS1_25CollectiveMainloopFwdSm80ILi8ELi1ELb0EN4cute5tupleIJNS5_1CILi128EEENS7_ILi48EEENS7_ILi256EEEEEELi256ENS_6half_tEfNS_4arch4Sm80ELb1ELb0ELb1ELb1ELb1ELb1ELb1ELb1EEENS1_21CollectiveEpilogueFwdINS6_IJS8_SA_S9_EEENS6_IJNS7_ILi1EEESI_SI_EEESC_SE_Li256ELb1ELb1ELb1ELb0EEENS1_36VarlenDynamicPersistentTileSchedulerILi128ELi48ELi256ELi256ELb1ELb1ELb0ELb1ELb1ELb1EEEEEEEEEvNT_6ParamsE,"ax",@progbits
	.align	128
.text._ZN7cutlass13device_kernelIN5flash19enable_sm80_to_sm89INS1_16FlashAttnFwdSm80INS1_25CollectiveMainloopFwdSm80ILi8ELi1ELb0EN4cute5tupleIJNS5_1CILi128EEENS7_ILi48EEENS7_ILi256EEEEEELi256ENS_6half_tEfNS_4arch4Sm80ELb1ELb0ELb1ELb1ELb1ELb1ELb1ELb1EEENS1_21CollectiveEpilogueFwdINS6_IJS8_SA_S9_EEENS6_IJNS7_ILi1EEESI_SI_EEESC_SE_Li256ELb1ELb1ELb1ELb0EEENS1_36VarlenDynamicPersistentTileSchedulerILi128ELi48ELi256ELi256ELb1ELb1ELb0ELb1ELb1ELb1EEEEEEEEEvNT_6ParamsE:
        .type           _ZN7cutlass13device_kernelIN5flash19enable_sm80_to_sm89INS1_16FlashAttnFwdSm80INS1_25CollectiveMainloopFwdSm80ILi8ELi1ELb0EN4cute5tupleIJNS5_1CILi128EEENS7_ILi48EEENS7_ILi256EEEEEELi256ENS_6half_tEfNS_4arch4Sm80ELb1ELb0ELb1ELb1ELb1ELb1ELb1ELb1EEENS1_21CollectiveEpilogueFwdINS6_IJS8_SA_S9_EEENS6_IJNS7_ILi1EEESI_SI_EEESC_SE_Li256ELb1ELb1ELb1ELb0EEENS1_36VarlenDynamicPersistentTileSchedulerILi128ELi48ELi256ELi256ELb1ELb1ELb0ELb1ELb1ELb1EEEEEEEEEvNT_6ParamsE,@function
        .size           _ZN7cutlass13device_kernelIN5flash19enable_sm80_to_sm89INS1_16FlashAttnFwdSm80INS1_25CollectiveMainloopFwdSm80ILi8ELi1ELb0EN4cute5tupleIJNS5_1CILi128EEENS7_ILi48EEENS7_ILi256EEEEEELi256ENS_6half_tEfNS_4arch4Sm80ELb1ELb0ELb1ELb1ELb1ELb1ELb1ELb1EEENS1_21CollectiveEpilogueFwdINS6_IJS8_SA_S9_EEENS6_IJNS7_ILi1EEESI_SI_EEESC_SE_Li256ELb1ELb1ELb1ELb0EEENS1_36VarlenDynamicPersistentTileSchedulerILi128ELi48ELi256ELi256ELb1ELb1ELb0ELb1ELb1ELb1EEEEEEEEEvNT_6ParamsE,(.L_x_35 - _ZN7cutlass13device_kernelIN5flash19enable_sm80_to_sm89INS1_16FlashAttnFwdSm80INS1_25CollectiveMainloopFwdSm80ILi8ELi1ELb0EN4cute5tupleIJNS5_1CILi128EEENS7_ILi48EEENS7_ILi256EEEEEELi256ENS_6half_tEfNS_4arch4Sm80ELb1ELb0ELb1ELb1ELb1ELb1ELb1ELb1EEENS1_21CollectiveEpilogueFwdINS6_IJS8_SA_S9_EEENS6_IJNS7_ILi1EEESI_SI_EEESC_SE_Li256ELb1ELb1ELb1ELb0EEENS1_36VarlenDynamicPersistentTileSchedulerILi128ELi48ELi256ELi256ELb1ELb1ELb0ELb1ELb1ELb1EEEEEEEEEvNT_6ParamsE)
        .other          _ZN7cutlass13device_kernelIN5flash19enable_sm80_to_sm89INS1_16FlashAttnFwdSm80INS1_25CollectiveMainloopFwdSm80ILi8ELi1ELb0EN4cute5tupleIJNS5_1CILi128EEENS7_ILi48EEENS7_ILi256EEEEEELi256ENS_6half_tEfNS_4arch4Sm80ELb1ELb0ELb1ELb1ELb1ELb1ELb1ELb1EEENS1_21CollectiveEpilogueFwdINS6_IJS8_SA_S9_EEENS6_IJNS7_ILi1EEESI_SI_EEESC_SE_Li256ELb1ELb1ELb1ELb0EEENS1_36VarlenDynamicPersistentTileSchedulerILi128ELi48ELi256ELi256ELb1ELb1ELb0ELb1ELb1ELb1EEEEEEEEEvNT_6ParamsE,@"STO_CUDA_ENTRY STV_DEFAULT"
_ZN7cutlass13device_kernelIN5flash19enable_sm80_to_sm89INS1_16FlashAttnFwdSm80INS1_25CollectiveMainloopFwdSm80ILi8ELi1ELb0EN4cute5tupleIJNS5_1CILi128EEENS7_ILi48EEENS7_ILi256EEEEEELi256ENS_6half_tEfNS_4arch4Sm80ELb1ELb0ELb1ELb1ELb1ELb1ELb1ELb1EEENS1_21CollectiveEpilogueFwdINS6_IJS8_SA_S9_EEENS6_IJNS7_ILi1EEESI_SI_EEESC_SE_Li256ELb1ELb1ELb1ELb0EEENS1_36VarlenDynamicPersistentTileSchedulerILi128ELi48ELi256ELi256ELb1ELb1ELb0ELb1ELb1ELb1EEEEEEEEEvNT_6ParamsE:
[----:B------:R-:W-:Y:S01]  /*0000*/  LDC R1, c[0x0][0x28] ;  /* 0x00000a00ff017b82 */ /* 0x000fe20000000800 */
[----:B------:R-:W-:Y:S05]  /*0010*/  EXIT ;  /* 0x000000000000794d */ /* 0x000fea0003800000 */
.L_x_17:
        /* <DEDUP_REMOVED lines=14> */
.L_x_35:


//--------------------- .nv.shared.reserved.0     --------------------------
	.section	.nv.shared.reserved.0,"aw",@nobits
	.weak		__nv_reservedSMEM_offset_0_alias
	.size		__nv_reservedSMEM_offset_0_alias, 0, 0
	.other		__nv_reservedSMEM_offset_0_alias,@"STO_CUDA_RESERVED_SHARED STV_DEFAULT"
__nv_reservedSMEM_offset_0_alias:
	.zero		0


//--------------------- .nv.global                --------------------------
	.section	.nv.global,"aw",@nobits
.nv.global:
	.type		_ZN86_INTERNAL_97bd09b1_50_flash_fwd_hdim256_fp16_paged_split_softcap_sm80_cu_cf07d2ef_42584cute1_E,@object
	.size		_ZN86_INTERNAL_97bd09b1_50_flash_fwd_hdim256_fp16_paged_split_softcap_sm80_cu_cf07d2ef_42584cute1_E,(_ZN86_INTERNAL_97bd09b1_50_flash_fwd_hdim256_fp16_paged_split_softcap_sm80_cu_cf07d2ef_42584cuda3std3__45__cpo6cbeginE - _ZN86_INTERNAL_97bd09b1_50_flash_fwd_hdim256_fp16_paged_split_softcap_sm80_cu_cf07d2ef_42584cute1_E)
_ZN86_INTERNAL_97bd09b1_50_flash_fwd_hdim256_fp16_paged_split_softcap_sm80_cu_cf07d2ef_42584cute1_E:
	.zero		1
	.type		_ZN86_INTERNAL_97bd09b1_50_flash_fwd_hdim256_fp16_paged_split_softcap_sm80_cu_cf07d2ef_42584cuda3std3__45__cpo6cbeginE,@object
	.size		_ZN86_INTERNAL_97bd09b1_50_flash_fwd_hdim256_fp16_paged_split_softcap_sm80_cu_cf07d2ef_42584cuda3std3__45__cpo6cbeginE,(_ZN86_INTERNAL_97bd09b1_50_flash_fwd_hdim256_fp16_paged_split_softcap_sm80_cu_cf07d2ef_42584cuda3std3__48in_placeE - _ZN86_INTERNAL_97bd09b1_50_flash_fwd_hdim256_fp16_paged_split_softcap_sm80_cu_cf07d2ef_42584cuda3std3__45__cpo6cbeginE)
_ZN86_INTERNAL_97bd09b1_50_flash_fwd_hdim256_fp16_paged_split_softcap_sm80_cu_cf07d2ef_42584cuda3std3__45__cpo6cbeginE:
	.zero		1
	.type		_ZN86_INTERNAL_97bd09b1_50_flash_fwd_hdim256_fp16_paged_split_softcap_sm80_cu_cf07d2ef_42584cuda3std3__48in_placeE,@object
	.size		_ZN86_INTERNAL_97bd09b1_50_flash_fwd_hdim256_fp16_paged_split_softcap_sm80_cu_cf07d2ef_42584cuda3std3__48in_placeE,(_ZN86_INTERNAL_97bd09b1_50_flash_fwd_hdim256_fp16_paged_split_softcap_sm80_cu_cf07d2ef_42584cuda3std6ranges3__45__cpo9iter_moveE - _ZN86_INTERNAL_97bd09b1_50_flash_fwd_hdim256_fp16_paged_split_softcap_sm80_cu_cf07d2ef_42584cuda3std3__48in_placeE)
_ZN86_INTERNAL_97bd09b1_50_flash_fwd_hdim256_fp16_paged_split_softcap_sm80_cu_cf07d2ef_42584cuda3std3__48in_placeE:
	.zero		1
	.type		_ZN86_INTERNAL_97bd09b1_50_flash_fwd_hdim256_fp16_paged_split_softcap_sm80_cu_cf07d2ef_42584cuda3std6ranges3__45__cpo9iter_moveE,@object
	.size		_ZN86_INTERNAL_97bd09b1_50_flash_fwd_hdim256_fp16_paged_split_softcap_sm80_cu_cf07d2ef_42584cuda3std6ranges3__45__cpo9iter_moveE,(_ZN86_INTERNAL_97bd09b1_50_flash_fwd_hdim256_fp16_paged_split_softcap_sm80_cu_cf07d2ef_42584cuda3std3__45__cpo5beginE - _ZN86_INTERNAL_97bd09b1_50_flash_fwd_hdim256_fp16_paged_split_softcap_sm80_cu_cf07d2ef_42584cuda3std6ranges3__45__cpo9iter_moveE)
_ZN86_INTERNAL_97bd09b1_50_flash_fwd_hdim256_fp16_paged_split_softcap_sm80_cu_cf07d2ef_42584cuda3std6ranges3__45__cpo9iter_moveE:
	.zero		1
	.type		_ZN86_INTERNAL_97bd09b1_50_flash_fwd_hdim256_fp16_paged_split_softcap_sm80_cu_cf07d2ef_42584cuda3std3__45__cpo5beginE,@object
	.size		_ZN86_INTERNAL_97bd09b1_50_flash_fwd_hdim256_fp16_paged_split_softcap_sm80_cu_cf07d2ef_42584cuda3std3__45__cpo5beginE,(_ZN86_INTERNAL_97bd09b1_50_flash_fwd_hdim256_fp16_paged_split_softcap_sm80_cu_cf07d2ef_42584cuda3std3__488_GLOBAL__N__97bd09b1_50_flash_fwd_hdim256_fp16_paged_split_softcap_sm80_cu_cf07d2ef_42586ignoreE - _ZN86_INTERNAL_97bd09b1_50_flash_fwd_hdim256_fp16_paged_split_softcap_sm80_cu_cf07d2ef_42584cuda3std3__45__cpo5beginE)
_ZN86_INTERNAL_97bd09b1_50_flash_fwd_hdim256_fp16_paged_split_softcap_sm80_cu_cf07d2ef_42584cuda3std3__45__cpo5beginE:
	.zero		1
	.type		_ZN86_INTERNAL_97bd09b1_50_flash_fwd_hdim256_fp16_paged_split_softcap_sm80_cu_cf07d2ef_42584cuda3std3__488_GLOBAL__N__97bd09b1_50_flash_fwd_hdim256_fp16_paged_split_softcap_sm80_cu_cf07d2ef_42586ignoreE,@object
	.size		_ZN86_INTERNAL_97bd09b1_50_flash_fwd_hdim256_fp16_paged_split_softcap_sm80_cu_cf07d2ef_42584cuda3std3__488_GLOBAL__N__97bd09b1_50_flash_fwd_hdim256_fp16_paged_split_softcap_sm80_cu_cf07d2ef_42586ignoreE,(_ZN86_INTERNAL_97bd09b1_50_flash_fwd_hdim256_fp16_paged_split_softcap_sm80_cu_cf07d2ef_42584cute7productE - _ZN86_INTERNAL_97bd09b1_50_flash_fwd_hdim256_fp16_paged_split_softcap_sm80_cu_cf07d2ef_42584cuda3std3__488_GLOBAL__N__97bd09b1_50_flash_fwd_hdim256_fp16_paged_split_softcap_sm80_cu_cf07d2ef_42586ignoreE)
_ZN86_INTERNAL_97bd09b1_50_flash_fwd_hdim256_fp16_paged_split_softcap_sm80_cu_cf07d2ef_42584cuda3std3__488_GLOBAL__N__97bd09b1_50_flash_fwd_hdim256_fp16_paged_split_softcap_sm80_cu_cf07d2ef_42586ignoreE:
	.zero		1
	.type		_ZN86_INTERNAL_97bd09b1_50_flash_fwd_hdim256_fp16_paged_split_softcap_sm80_cu_cf07d2ef_42584cute7productE,@object
	.size		_ZN86_INTERNAL_97bd09b1_50_flash_fwd_hdim256_fp16_paged_split_softcap_sm80_cu_cf07d2ef_42584cute7productE,(_ZN86_INTERNAL_97bd09b1_50_flash_fwd_hdim256_fp16_paged_split_softcap_sm80_cu_cf07d2ef_42584cuda3std3__45__cpo3endE - _ZN86_INTERNAL_97bd09b1_50_flash_fwd_hdim256_fp16_paged_split_softcap_sm80_cu_cf07d2ef_42584cute7productE)
_ZN86_INTERNAL_97bd09b1_50_flash_fwd_hdim256_fp16_paged_split_softcap_sm80_cu_cf07d2ef_42584cute7productE:
	.zero		1
	.type		_ZN86_INTERNAL_97bd09b1_50_flash_fwd_hdim256_fp16_paged_split_softcap_sm80_cu_cf07d2ef_42584cuda3std3__45__cpo3endE,@object
	.size		_ZN86_INTERNAL_97bd09b1_50_flash_fwd_hdim256_fp16_paged_split_softcap_sm80_cu_cf07d2ef_42584cuda3std3__45__cpo3endE,(_ZN86_INTERNAL_97bd09b1_50_flash_fwd_hdim256_fp16_paged_split_softcap_sm80_cu_cf07d2ef_42584cuda3std3__419piecewise_constructE - _ZN86_INTERNAL_97bd09b1_50_flash_fwd_hdim256_fp16_paged_split_softcap_sm80_cu_cf07d2ef_42584cuda3std3__45__cpo3endE)
_ZN86_INTERNAL_97bd09b1_50_flash_fwd_hdim256_fp16_paged_split_softcap_sm80_cu_cf07d2ef_42584cuda3std3__45__cpo3endE:
	.zero		1
	.type		_ZN86_INTERNAL_97bd09b1_50_flash_fwd_hdim256_fp16_paged_split_softcap_sm80_cu_cf07d2ef_42584cuda3std3__419piecewise_constructE,@object
	.size		_ZN86_INTERNAL_97bd09b1_50_flash_fwd_hdim256_fp16_paged_split_softcap_sm80_cu_cf07d2ef_42584cuda3std3__419piecewise_constructE,(_ZN86_INTERNAL_97bd09b1_50_flash_fwd_hdim256_fp16_paged_split_softcap_sm80_cu_cf07d2ef_42584cuda3std3__45__cpo4cendE - _ZN86_INTERNAL_97bd09b1_50_flash_fwd_hdim256_fp16_paged_split_softcap_sm80_cu_cf07d2ef_42584cuda3std3__419piecewise_constructE)
_ZN86_INTERNAL_97bd09b1_50_flash_fwd_hdim256_fp16_paged_split_softcap_sm80_cu_cf07d2ef_42584cuda3std3__419piecewise_constructE:
	.zero		1
	.type		_ZN86_INTERNAL_97bd09b1_50_flash_fwd_hdim256_fp16_paged_split_softcap_sm80_cu_cf07d2ef_42584cuda3std3__45__cpo4cendE,@object
	.size		_ZN86_INTERNAL_97bd09b1_50_flash_fwd_hdim256_fp16_paged_split_softcap_sm80_cu_cf07d2ef_42584cuda3std3__45__cpo4cendE,(_ZN86_INTERNAL_97bd09b1_50_flash_fwd_hdim256_fp16_paged_split_softcap_sm80_cu_cf07d2ef_42584cuda3std6ranges3__45__cpo4swapE - _ZN86_INTERNAL_97bd09b1_50_flash_fwd_hdim256_fp16_paged_split_softcap_sm80_cu_cf07d2ef_42584cuda3std3__45__cpo4cendE)
_ZN86_INTERNAL_97bd09b1_50_flash_fwd_hdim256_fp16_paged_split_softcap_sm80_cu_cf07d2ef_42584cuda3std3__45__cpo4cendE:
	.zero		1
	.type		_ZN86_INTERNAL_97bd09b1_50_flash_fwd_hdim256_fp16_paged_split_softcap_sm80_cu_cf07d2ef_42584cuda3std6ranges3__45__cpo4swapE,@object
	.size		_ZN86_INTERNAL_97bd09b1_50_flash_fwd_hdim256_fp16_paged_split_softcap_sm80_cu_cf07d2ef_42584cuda3std6ranges3__45__cpo4swapE,(.L_7 - _ZN86_INTERNAL_97bd09b1_50_flash_fwd_hdim256_fp16_paged_split_softcap_sm80_cu_cf07d2ef_42584cuda3std6ranges3__45__cpo4swapE)
_ZN86_INTERNAL_97bd09b1_50_flash_fwd_hdim256_fp16_paged_split_softcap_sm80_cu_cf07d2ef_42584cuda3std6ranges3__45__cpo4swapE:
	.zero		1
.L_7:


//--------------------- .nv.constant0._ZN7cutlass13device_kernelIN5flash19enable_sm80_to_sm89INS1_16FlashAttnFwdSm80INS1_25CollectiveMainloopFwdSm80ILi8ELi1ELb1EN4cute5tupleIJNS5_1CILi128EEENS7_ILi64EEENS7_ILi256EEEEEELi256ENS_6half_tEfNS_4arch4Sm80ELb0ELb0ELb1ELb0ELb1ELb0ELb1ELb1EEENS1_21CollectiveEpilogueFwdINS6_IJS8_SA_S9_EEENS6_IJNS7_ILi1EEESI_SI_EEESC_SE_Li256ELb0ELb1ELb1ELb0EEENS1_19SingleTileSchedulerILb0ELb1ELb1ELi128EEEEEEEEEvNT_6ParamsE --------------------------
	.section	.nv.constant0._ZN7cutlass13device_kernelIN5flash19enable_sm80_to_sm89INS1_16FlashAttnFwdSm80INS1_25CollectiveMainloopFwdSm80ILi8ELi1ELb1EN4cute5tupleIJNS5_1CILi128EEENS7_ILi64EEENS7_ILi256EEEEEELi256ENS_6half_tEfNS_4arch4Sm80ELb0ELb0ELb1ELb0ELb1ELb0ELb1ELb1EEENS1_21CollectiveEpilogueFwdINS6_IJS8_SA_S9_EEENS6_IJNS7_ILi1EEESI_SI_EEESC_SE_Li256ELb0ELb1ELb1ELb0EEENS1_19SingleTileSchedulerILb0ELb1ELb1ELi128EEEEEEEEEvNT_6ParamsE,"a",@progbits
	.sectionflags	@""
	.align	4
.nv.constant0._ZN7cutlass13device_kernelIN5flash19enable_sm80_to_sm89INS1_16FlashAttnFwdSm80INS1_25CollectiveMainloopFwdSm80ILi8ELi1ELb1EN4cute5tupleIJNS5_1CILi128EEENS7_ILi64EEENS7_ILi256EEEEEELi256ENS_6half_tEfNS_4arch4Sm80ELb0ELb0ELb1ELb0ELb1ELb0ELb1ELb1EEENS1_21CollectiveEpilogueFwdINS6_IJS8_SA_S9_EEENS6_IJNS7_ILi1EEESI_SI_EEESC_SE_Li256ELb0ELb1ELb1ELb0EEENS1_19SingleTileSchedulerILb0ELb1ELb1ELi128EEEEEEEEEvNT_6ParamsE:
	.zero		1576


//--------------------- .nv.constant0._ZN7cutlass13device_kernelIN5flash19enable_sm80_to_sm89INS1_16FlashAttnFwdSm80INS1_25CollectiveMainloopFwdSm80ILi8ELi1ELb1EN4cute5tupleIJNS5_1CILi128EEENS7_ILi48EEENS7_ILi256EEEEEELi256ENS_6half_tEfNS_4arch4Sm80ELb0ELb0ELb1ELb1ELb1ELb0ELb1ELb1EEENS1_21CollectiveEpilogueFwdINS6_IJS8_SA_S9_EEENS6_IJNS7_ILi1EEESI_SI_EEESC_SE_Li256ELb1ELb1ELb1ELb0EEENS1_36VarlenDynamicPersistentTileSchedulerILi128ELi48ELi256ELi256ELb1ELb1ELb0ELb0ELb1ELb1EEEEEEEEEvNT_6ParamsE --------------------------
	.section	.nv.constant0._ZN7cutlass13device_kernelIN5flash19enable_sm80_to_sm89INS1_16FlashAttnFwdSm80INS1_25CollectiveMainloopFwdSm80ILi8ELi1ELb1EN4cute5tupleIJNS5_1CILi128EEENS7_ILi48EEENS7_ILi256EEEEEELi256ENS_6half_tEfNS_4arch4Sm80ELb0ELb0ELb1ELb1ELb1ELb0ELb1ELb1EEENS1_21CollectiveEpilogueFwdINS6_IJS8_SA_S9_EEENS6_IJNS7_ILi1EEESI_SI_EEESC_SE_Li256ELb1ELb1ELb1ELb0EEENS1_36VarlenDynamicPersistentTileSchedulerILi128ELi48ELi256ELi256ELb1ELb1ELb0ELb0ELb1ELb1EEEEEEEEEvNT_6ParamsE,"a",@progbits
	.sectionflags	@""
	.align	4
.nv.constant0._ZN7cutlass13device_kernelIN5flash19enable_sm80_to_sm89INS1_16FlashAttnFwdSm80INS1_25CollectiveMainloopFwdSm80ILi8ELi1ELb1EN4cute5tupleIJNS5_1CILi128EEENS7_ILi48EEENS7_ILi256EEEEEELi256ENS_6half_tEfNS_4arch4Sm80ELb0ELb0ELb1ELb1ELb1ELb0ELb1ELb1EEENS1_21CollectiveEpilogueFwdINS6_IJS8_SA_S9_EEENS6_IJNS7_ILi1EEESI_SI_EEESC_SE_Li256ELb1ELb1ELb1ELb0EEENS1_36VarlenDynamicPersistentTileSchedulerILi128ELi48ELi256ELi256ELb1ELb1ELb0ELb0ELb1ELb1EEEEEEEEEvNT_6ParamsE:
	.zero		1608


//--------------------- .nv.constant0._ZN7cutlass13device_kernelIN5flash19enable_sm80_to_sm89INS1_16FlashAttnFwdSm80INS1_25CollectiveMainloopFwdSm80ILi8ELi1ELb0EN4cute5tupleIJNS5_1CILi128EEENS7_ILi32EEENS7_ILi256EEEEEELi256ENS_6half_tEfNS_4arch4Sm80ELb0ELb0ELb1ELb1ELb1ELb1ELb1ELb1EEENS1_21CollectiveEpilogueFwdINS6_IJS8_SA_S9_EEENS6_IJNS7_ILi1EEESI_SI_EEESC_SE_Li256ELb1ELb1ELb1ELb0EEENS1_36VarlenDynamicPersistentTileSchedulerILi128ELi32ELi256ELi256ELb1ELb1ELb0ELb0ELb1ELb1EEEEEEEEEvNT_6ParamsE --------------------------
	.section	.nv.constant0._ZN7cutlass13device_kernelIN5flash19enable_sm80_to_sm89INS1_16FlashAttnFwdSm80INS1_25CollectiveMainloopFwdSm80ILi8ELi1ELb0EN4cute5tupleIJNS5_1CILi128EEENS7_ILi32EEENS7_ILi256EEEEEELi256ENS_6half_tEfNS_4arch4Sm80ELb0ELb0ELb1ELb1ELb1ELb1ELb1ELb1EEENS1_21CollectiveEpilogueFwdINS6_IJS8_SA_S9_EEENS6_IJNS7_ILi1EEESI_SI_EEESC_SE_Li256ELb1ELb1ELb1ELb0EEENS1_36VarlenDynamicPersistentTileSchedulerILi128ELi32ELi256ELi256ELb1ELb1ELb0ELb0ELb1ELb1EEEEEEEEEvNT_6ParamsE,"a",@progbits
	.sectionflags	@""
	.align	4
.nv.constant0._ZN7cutlass13device_kernelIN5flash19enable_sm80_to_sm89INS1_16FlashAttnFwdSm80INS1_25CollectiveMainloopFwdSm80ILi8ELi1ELb0EN4cute5tupleIJNS5_1CILi128EEENS7_ILi32EEENS7_ILi256EEEEEELi256ENS_6half_tEfNS_4arch4Sm80ELb0ELb0ELb1ELb1ELb1ELb1ELb1ELb1EEENS1_21CollectiveEpilogueFwdINS6_IJS8_SA_S9_EEENS6_IJNS7_ILi1EEESI_SI_EEESC_SE_Li256ELb1ELb1ELb1ELb0EEENS1_36VarlenDynamicPersistentTileSchedulerILi128ELi32ELi256ELi256ELb1ELb1ELb0ELb0ELb1ELb1EEEEEEEEEvNT_6ParamsE:
	.zero		1608


//--------------------- .nv.constant0._ZN7cutlass13device_kernelIN5flash19enable_sm80_to_sm89INS1_16FlashAttnFwdSm80INS1_25CollectiveMainloopFwdSm80ILi8ELi1ELb1EN4cute5tupleIJNS5_1CILi128EEENS7_ILi48EEENS7_ILi256EEEEEELi256ENS_6half_tEfNS_4arch4Sm80ELb0ELb1ELb1ELb0ELb1ELb0ELb1ELb1EEENS1_21CollectiveEpilogueFwdINS6_IJS8_SA_S9_EEENS6_IJNS7_ILi1EEESI_SI_EEESC_SE_Li256ELb0ELb1ELb1ELb0EEENS1_19SingleTileSchedulerILb0ELb1ELb1ELi128EEEEEEEEEvNT_6ParamsE --------------------------
	.section	.nv.constant0._ZN7cutlass13device_kernelIN5flash19enable_sm80_to_sm89INS1_16FlashAttnFwdSm80INS1_25CollectiveMainloopFwdSm80ILi8ELi1ELb1EN4cute5tupleIJNS5_1CILi128EEENS7_ILi48EEENS7_ILi256EEEEEELi256ENS_6half_tEfNS_4arch4Sm80ELb0ELb1ELb1ELb0ELb1ELb0ELb1ELb1EEENS1_21CollectiveEpilogueFwdINS6_IJS8_SA_S9_EEENS6_IJNS7_ILi1EEESI_SI_EEESC_SE_Li256ELb0ELb1ELb1ELb0EEENS1_19SingleTileSchedulerILb0ELb1ELb1ELi128EEEEEEEEEvNT_6ParamsE,"a",@progbits
	.sectionflags	@""
	.align	4
.nv.constant0._ZN7cutlass13device_kernelIN5flash19enable_sm80_to_sm89INS1_16FlashAttnFwdSm80INS1_25CollectiveMainloopFwdSm80ILi8ELi1ELb1EN4cute5tupleIJNS5_1CILi128EEENS7_ILi48EEENS7_ILi256EEEEEELi256ENS_6half_tEfNS_4arch4Sm80ELb0ELb1ELb1ELb0ELb1ELb0ELb1ELb1EEENS1_21CollectiveEpilogueFwdINS6_IJS8_SA_S9_EEENS6_IJNS7_ILi1EEESI_SI_EEESC_SE_Li256ELb0ELb1ELb1ELb0EEENS1_19SingleTileSchedulerILb0ELb1ELb1ELi128EEEEEEEEEvNT_6ParamsE:
	.zero		1576


//--------------------- .nv.constant0._ZN7cutlass13device_kernelIN5flash19enable_sm80_to_sm89INS1_16FlashAttnFwdSm80INS1_25CollectiveMainloopFwdSm80ILi8ELi1ELb1EN4cute5tupleIJNS5_1CILi128EEENS7_ILi48EEENS7_ILi256EEEEEELi256ENS_6half_tEfNS_4arch4Sm80ELb0ELb1ELb1ELb1ELb1ELb0ELb1ELb1EEENS1_21CollectiveEpilogueFwdINS6_IJS8_SA_S9_EEENS6_IJNS7_ILi1EEESI_SI_EEESC_SE_Li256ELb1ELb1ELb1ELb0EEENS1_36VarlenDynamicPersistentTileSchedulerILi128ELi48ELi256ELi256ELb1ELb1ELb0ELb1ELb0ELb1EEEEEEEEEvNT_6ParamsE --------------------------
	.section	.nv.constant0._ZN7cutlass13device_kernelIN5flash19enable_sm80_to_sm89INS1_16FlashAttnFwdSm80INS1_25CollectiveMainloopFwdSm80ILi8ELi1ELb1EN4cute5tupleIJNS5_1CILi128EEENS7_ILi48EEENS7_ILi256EEEEEELi256ENS_6half_tEfNS_4arch4Sm80ELb0ELb1ELb1ELb1ELb1ELb0ELb1ELb1EEENS1_21CollectiveEpilogueFwdINS6_IJS8_SA_S9_EEENS6_IJNS7_ILi1EEESI_SI_EEESC_SE_Li256ELb1ELb1ELb1ELb0EEENS1_36VarlenDynamicPersistentTileSchedulerILi128ELi48ELi256ELi256ELb1ELb1ELb0ELb1ELb0ELb1EEEEEEEEEvNT_6ParamsE,"a",@progbits
	.sectionflags	@""
	.align	4
.nv.constant0._ZN7cutlass13device_kernelIN5flash19enable_sm80_to_sm89INS1_16FlashAttnFwdSm80INS1_25CollectiveMainloopFwdSm80ILi8ELi1ELb1EN4cute5tupleIJNS5_1CILi128EEENS7_ILi48EEENS7_ILi256EEEEEELi256ENS_6half_tEfNS_4arch4Sm80ELb0ELb1ELb1ELb1ELb1ELb0ELb1ELb1EEENS1_21CollectiveEpilogueFwdINS6_IJS8_SA_S9_EEENS6_IJNS7_ILi1EEESI_SI_EEESC_SE_Li256ELb1ELb1ELb1ELb0EEENS1_36VarlenDynamicPersistentTileSchedulerILi128ELi48ELi256ELi256ELb1ELb1ELb0ELb1ELb0ELb1EEEEEEEEEvNT_6ParamsE:
	.zero		1608


//--------------------- .nv.constant0._ZN7cutlass13device_kernelIN5flash19enable_sm80_to_sm89INS1_16FlashAttnFwdSm80INS1_25CollectiveMainloopFwdSm80ILi8ELi1ELb0EN4cute5tupleIJNS5_1CILi128EEENS7_ILi32EEENS7_ILi256EEEEEELi256ENS_6half_tEfNS_4arch4Sm80ELb0ELb1ELb1ELb1ELb1ELb1ELb1ELb1EEENS1_21CollectiveEpilogueFwdINS6_IJS8_SA_S9_EEENS6_IJNS7_ILi1EEESI_SI_EEESC_SE_Li256ELb1ELb1ELb1ELb0EEENS1_36VarlenDynamicPersistentTileSchedulerILi128ELi32ELi256ELi256ELb1ELb1ELb0ELb1ELb0ELb1EEEEEEEEEvNT_6ParamsE --------------------------
	.section	.nv.constant0._ZN7cutlass13device_kernelIN5flash19enable_sm80_to_sm89INS1_16FlashAttnFwdSm80INS1_25CollectiveMainloopFwdSm80ILi8ELi1ELb0EN4cute5tupleIJNS5_1CILi128EEENS7_ILi32EEENS7_ILi256EEEEEELi256ENS_6half_tEfNS_4arch4Sm80ELb0ELb1ELb1ELb1ELb1ELb1ELb1ELb1EEENS1_21CollectiveEpilogueFwdINS6_IJS8_SA_S9_EEENS6_IJNS7_ILi1EEESI_SI_EEESC_SE_Li256ELb1ELb1ELb1ELb0EEENS1_36VarlenDynamicPersistentTileSchedulerILi128ELi32ELi256ELi256ELb1ELb1ELb0ELb1ELb0ELb1EEEEEEEEEvNT_6ParamsE,"a",@progbits
	.sectionflags	@""
	.align	4
.nv.constant0._ZN7cutlass13device_kernelIN5flash19enable_sm80_to_sm89INS1_16FlashAttnFwdSm80INS1_25CollectiveMainloopFwdSm80ILi8ELi1ELb0EN4cute5tupleIJNS5_1CILi128EEENS7_ILi32EEENS7_ILi256EEEEEELi256ENS_6half_tEfNS_4arch4Sm80ELb0ELb1ELb1ELb1ELb1ELb1ELb1ELb1EEENS1_21CollectiveEpilogueFwdINS6_IJS8_SA_S9_EEENS6_IJNS7_ILi1EEESI_SI_EEESC_SE_Li256ELb1ELb1ELb1ELb0EEENS1_36VarlenDynamicPersistentTileSchedulerILi128ELi32ELi256ELi256ELb1ELb1ELb0ELb1ELb0ELb1EEEEEEEEEvNT_6ParamsE:
	.zero		1608


//--------------------- .nv.constant0._ZN7cutlass13device_kernelIN5flash19enable_sm80_to_sm89INS1_16FlashAttnFwdSm80INS1_25CollectiveMainloopFwdSm80ILi8ELi1ELb1EN4cute5tupleIJNS5_1CILi128EEENS7_ILi64EEENS7_ILi256EEEEEELi256ENS_6half_tEfNS_4arch4Sm80ELb1ELb0ELb1ELb0ELb1ELb0ELb1ELb1EEENS1_21CollectiveEpilogueFwdINS6_IJS8_SA_S9_EEENS6_IJNS7_ILi1EEESI_SI_EEESC_SE_Li256ELb0ELb1ELb1ELb0EEENS1_30DynamicPersistentTileSchedulerILi256ELi256ELb1ELb1ELb0EEEEEEEEEvNT_6ParamsE --------------------------
	.section	.nv.constant0._ZN7cutlass13device_kernelIN5flash19enable_sm80_to_sm89INS1_16FlashAttnFwdSm80INS1_25CollectiveMainloopFwdSm80ILi8ELi1ELb1EN4cute5tupleIJNS5_1CILi128EEENS7_ILi64EEENS7_ILi256EEEEEELi256ENS_6half_tEfNS_4arch4Sm80ELb1ELb0ELb1ELb0ELb1ELb0ELb1ELb1EEENS1_21CollectiveEpilogueFwdINS6_IJS8_SA_S9_EEENS6_IJNS7_ILi1EEESI_SI_EEESC_SE_Li256ELb0ELb1ELb1ELb0EEENS1_30DynamicPersistentTileSchedulerILi256ELi256ELb1ELb1ELb0EEEEEEEEEvNT_6ParamsE,"a",@progbits
	.sectionflags	@""
	.align	4
.nv.constant0._ZN7cutlass13device_kernelIN5flash19enable_sm80_to_sm89INS1_16FlashAttnFwdSm80INS1_25CollectiveMainloopFwdSm80ILi8ELi1ELb1EN4cute5tupleIJNS5_1CILi128EEENS7_ILi64EEENS7_ILi256EEEEEELi256ENS_6half_tEfNS_4arch4Sm80ELb1ELb0ELb1ELb0ELb1ELb0ELb1ELb1EEENS1_21CollectiveEpilogueFwdINS6_IJS8_SA_S9_EEENS6_IJNS7_ILi1EEESI_SI_EEESC_SE_Li256ELb0ELb1ELb1ELb0EEENS1_30DynamicPersistentTileSchedulerILi256ELi256ELb1ELb1ELb0EEEEEEEEEvNT_6ParamsE:
	.zero		1592


//--------------------- .nv.constant0._ZN7cutlass13device_kernelIN5flash19enable_sm80_to_sm89INS1_16FlashAttnFwdSm80INS1_25CollectiveMainloopFwdSm80ILi8ELi1ELb1EN4cute5tupleIJNS5_1CILi128EEENS7_ILi48EEENS7_ILi256EEEEEELi256ENS_6half_tEfNS_4arch4Sm80ELb1ELb0ELb1ELb1ELb1ELb0ELb1ELb1EEENS1_21CollectiveEpilogueFwdINS6_IJS8_SA_S9_EEENS6_IJNS7_ILi1EEESI_SI_EEESC_SE_Li256ELb1ELb1ELb1ELb0EEENS1_36VarlenDynamicPersistentTileSchedulerILi128ELi48ELi256ELi256ELb1ELb1ELb0ELb1ELb1ELb1EEEEEEEEEvNT_6ParamsE --------------------------
	.section	.nv.constant0._ZN7cutlass13device_kernelIN5flash19enable_sm80_to_sm89INS1_16FlashAttnFwdSm80INS1_25CollectiveMainloopFwdSm80ILi8ELi1ELb1EN4cute5tupleIJNS5_1CILi128EEENS7_ILi48EEENS7_ILi256EEEEEELi256ENS_6half_tEfNS_4arch4Sm80ELb1ELb0ELb1ELb1ELb1ELb0ELb1ELb1EEENS1_21CollectiveEpilogueFwdINS6_IJS8_SA_S9_EEENS6_IJNS7_ILi1EEESI_SI_EEESC_SE_Li256ELb1ELb1ELb1ELb0EEENS1_36VarlenDynamicPersistentTileSchedulerILi128ELi48ELi256ELi256ELb1ELb1ELb0ELb1ELb1ELb1EEEEEEEEEvNT_6ParamsE,"a",@progbits
	.sectionflags	@""
	.align	4
.nv.constant0._ZN7cutlass13device_kernelIN5flash19enable_sm80_to_sm89INS1_16FlashAttnFwdSm80INS1_25CollectiveMainloopFwdSm80ILi8ELi1ELb1EN4cute5tupleIJNS5_1CILi128EEENS7_ILi48EEENS7_ILi256EEEEEELi256ENS_6half_tEfNS_4arch4Sm80ELb1ELb0ELb1ELb1ELb1ELb0ELb1ELb1EEENS1_21CollectiveEpilogueFwdINS6_IJS8_SA_S9_EEENS6_IJNS7_ILi1EEESI_SI_EEESC_SE_Li256ELb1ELb1ELb1ELb0EEENS1_36VarlenDynamicPersistentTileSchedulerILi128ELi48ELi256ELi256ELb1ELb1ELb0ELb1ELb1ELb1EEEEEEEEEvNT_6ParamsE:
	.zero		1608


//--------------------- .nv.constant0._ZN7cutlass13device_kernelIN5flash19enable_sm80_to_sm89INS1_16FlashAttnFwdSm80INS1_25CollectiveMainloopFwdSm80ILi8ELi1ELb0EN4cute5tupleIJNS5_1CILi128EEENS7_ILi32EEENS7_ILi256EEEEEELi256ENS_6half_tEfNS_4arch4Sm80ELb1ELb0ELb1ELb1ELb1ELb1ELb1ELb1EEENS1_21CollectiveEpilogueFwdINS6_IJS8_SA_S9_EEENS6_IJNS7_ILi1EEESI_SI_EEESC_SE_Li256ELb1ELb1ELb1ELb0EEENS1_36VarlenDynamicPersistentTileSchedulerILi128ELi32ELi256ELi256ELb1ELb1ELb0ELb1ELb1ELb1EEEEEEEEEvNT_6ParamsE --------------------------
	.section	.nv.constant0._ZN7cutlass13device_kernelIN5flash19enable_sm80_to_sm89INS1_16FlashAttnFwdSm80INS1_25CollectiveMainloopFwdSm80ILi8ELi1ELb0EN4cute5tupleIJNS5_1CILi128EEENS7_ILi32EEENS7_ILi256EEEEEELi256ENS_6half_tEfNS_4arch4Sm80ELb1ELb0ELb1ELb1ELb1ELb1ELb1ELb1EEENS1_21CollectiveEpilogueFwdINS6_IJS8_SA_S9_EEENS6_IJNS7_ILi1EEESI_SI_EEESC_SE_Li256ELb1ELb1ELb1ELb0EEENS1_36VarlenDynamicPersistentTileSchedulerILi128ELi32ELi256ELi256ELb1ELb1ELb0ELb1ELb1ELb1EEEEEEEEEvNT_6ParamsE,"a",@progbits
	.sectionflags	@""
	.align	4
.nv.constant0._ZN7cutlass13device_kernelIN5flash19enable_sm80_to_sm89INS1_16FlashAttnFwdSm80INS1_25CollectiveMainloopFwdSm80ILi8ELi1ELb0EN4cute5tupleIJNS5_1CILi128EEENS7_ILi32EEENS7_ILi256EEEEEELi256ENS_6half_tEfNS_4arch4Sm80ELb1ELb0ELb1ELb1ELb1ELb1ELb1ELb1EEENS1_21CollectiveEpilogueFwdINS6_IJS8_SA_S9_EEENS6_IJNS7_ILi1EEESI_SI_EEESC_SE_Li256ELb1ELb1ELb1ELb0EEENS1_36VarlenDynamicPersistentTileSchedulerILi128ELi32ELi256ELi256ELb1ELb1ELb0ELb1ELb1ELb1EEEEEEEEEvNT_6ParamsE:
	.zero		1608


//--------------------- .nv.constant0._ZN7cutlass13device_kernelIN5flash19enable_sm80_to_sm89INS1_16FlashAttnFwdSm80INS1_25CollectiveMainloopFwdSm80ILi8ELi1ELb0EN4cute5tupleIJNS5_1CILi128EEENS7_ILi96EEENS7_ILi256EEEEEELi256ENS_6half_tEfNS_4arch4Sm80ELb0ELb0ELb1ELb0ELb1ELb0ELb1ELb1EEENS1_21CollectiveEpilogueFwdINS6_IJS8_SA_S9_EEENS6_IJNS7_ILi1EEESI_SI_EEESC_SE_Li256ELb0ELb1ELb1ELb0EEENS1_19SingleTileSchedulerILb0ELb1ELb1ELi128EEEEEEEEEvNT_6ParamsE --------------------------
	.section	.nv.constant0._ZN7cutlass13device_kernelIN5flash19enable_sm80_to_sm89INS1_16FlashAttnFwdSm80INS1_25CollectiveMainloopFwdSm80ILi8ELi1ELb0EN4cute5tupleIJNS5_1CILi128EEENS7_ILi96EEENS7_ILi256EEEEEELi256ENS_6half_tEfNS_4arch4Sm80ELb0ELb0ELb1ELb0ELb1ELb0ELb1ELb1EEENS1_21CollectiveEpilogueFwdINS6_IJS8_SA_S9_EEENS6_IJNS7_ILi1EEESI_SI_EEESC_SE_Li256ELb0ELb1ELb1ELb0EEENS1_19SingleTileSchedulerILb0ELb1ELb1ELi128EEEEEEEEEvNT_6ParamsE,"a",@progbits
	.sectionflags	@""
	.align	4
.nv.constant0._ZN7cutlass13device_kernelIN5flash19enable_sm80_to_sm89INS1_16FlashAttnFwdSm80INS1_25CollectiveMainloopFwdSm80ILi8ELi1ELb0EN4cute5tupleIJNS5_1CILi128EEENS7_ILi96EEENS7_ILi256EEEEEELi256ENS_6half_tEfNS_4arch4Sm80ELb0ELb0ELb1ELb0ELb1ELb0ELb1ELb1EEENS1_21CollectiveEpilogueFwdINS6_IJS8_SA_S9_EEENS6_IJNS7_ILi1EEESI_SI_EEESC_SE_Li256ELb0ELb1ELb1ELb0EEENS1_19SingleTileSchedulerILb0ELb1ELb1ELi128EEEEEEEEEvNT_6ParamsE:
	.zero		1576


//--------------------- .nv.constant0._ZN7cutlass13device_kernelIN5flash19enable_sm80_to_sm89INS1_16FlashAttnFwdSm80INS1_25CollectiveMainloopFwdSm80ILi8ELi1ELb0EN4cute5tupleIJNS5_1CILi128EEENS7_ILi64EEENS7_ILi256EEEEEELi256ENS_6half_tEfNS_4arch4Sm80ELb0ELb0ELb1ELb1ELb1ELb0ELb1ELb1EEENS1_21CollectiveEpilogueFwdINS6_IJS8_SA_S9_EEENS6_IJNS7_ILi1EEESI_SI_EEESC_SE_Li256ELb1ELb1ELb1ELb0EEENS1_36VarlenDynamicPersistentTileSchedulerILi128ELi64ELi256ELi256ELb1ELb1ELb0ELb0ELb1ELb1EEEEEEEEEvNT_6ParamsE --------------------------
	.section	.nv.constant0._ZN7cutlass13device_kernelIN5flash19enable_sm80_to_sm89INS1_16FlashAttnFwdSm80INS1_25CollectiveMainloopFwdSm80ILi8ELi1ELb0EN4cute5tupleIJNS5_1CILi128EEENS7_ILi64EEENS7_ILi256EEEEEELi256ENS_6half_tEfNS_4arch4Sm80ELb0ELb0ELb1ELb1ELb1ELb0ELb1ELb1EEENS1_21CollectiveEpilogueFwdINS6_IJS8_SA_S9_EEENS6_IJNS7_ILi1EEESI_SI_EEESC_SE_Li256ELb1ELb1ELb1ELb0EEENS1_36VarlenDynamicPersistentTileSchedulerILi128ELi64ELi256ELi256ELb1ELb1ELb0ELb0ELb1ELb1EEEEEEEEEvNT_6ParamsE,"a",@progbits
	.sectionflags	@""
	.align	4
.nv.constant0._ZN7cutlass13device_kernelIN5flash19enable_sm80_to_sm89INS1_16FlashAttnFwdSm80INS1_25CollectiveMainloopFwdSm80ILi8ELi1ELb0EN4cute5tupleIJNS5_1CILi128EEENS7_ILi64EEENS7_ILi256EEEEEELi256ENS_6half_tEfNS_4arch4Sm80ELb0ELb0ELb1ELb1ELb1ELb0ELb1ELb1EEENS1_21CollectiveEpilogueFwdINS6_IJS8_SA_S9_EEENS6_IJNS7_ILi1EEESI_SI_EEESC_SE_Li256ELb1ELb1ELb1ELb0EEENS1_36VarlenDynamicPersistentTileSchedulerILi128ELi64ELi256ELi256ELb1ELb1ELb0ELb0ELb1ELb1EEEEEEEEEvNT_6ParamsE:
	.zero		1608


//--------------------- .nv.constant0._ZN7cutlass13device_kernelIN5flash19enable_sm80_to_sm89INS1_16FlashAttnFwdSm80INS1_25CollectiveMainloopFwdSm80ILi8ELi1ELb0EN4cute5tupleIJNS5_1CILi128EEENS7_ILi48EEENS7_ILi256EEEEEELi256ENS_6half_tEfNS_4arch4Sm80ELb0ELb0ELb1ELb1ELb1ELb1ELb1ELb1EEENS1_21CollectiveEpilogueFwdINS6_IJS8_SA_S9_EEENS6_IJNS7_ILi1EEESI_SI_EEESC_SE_Li256ELb1ELb1ELb1ELb0EEENS1_36VarlenDynamicPersistentTileSchedulerILi128ELi48ELi256ELi256ELb1ELb1ELb0ELb0ELb1ELb1EEEEEEEEEvNT_6ParamsE --------------------------
	.section	.nv.constant0._ZN7cutlass13device_kernelIN5flash19enable_sm80_to_sm89INS1_16FlashAttnFwdSm80INS1_25CollectiveMainloopFwdSm80ILi8ELi1ELb0EN4cute5tupleIJNS5_1CILi128EEENS7_ILi48EEENS7_ILi256EEEEEELi256ENS_6half_tEfNS_4arch4Sm80ELb0ELb0ELb1ELb1ELb1ELb1ELb1ELb1EEENS1_21CollectiveEpilogueFwdINS6_IJS8_SA_S9_EEENS6_IJNS7_ILi1EEESI_SI_EEESC_SE_Li256ELb1ELb1ELb1ELb0EEENS1_36VarlenDynamicPersistentTileSchedulerILi128ELi48ELi256ELi256ELb1ELb1ELb0ELb0ELb1ELb1EEEEEEEEEvNT_6ParamsE,"a",@progbits
	.sectionflags	@""
	.align	4
.nv.constant0._ZN7cutlass13device_kernelIN5flash19enable_sm80_to_sm89INS1_16FlashAttnFwdSm80INS1_25CollectiveMainloopFwdSm80ILi8ELi1ELb0EN4cute5tupleIJNS5_1CILi128EEENS7_ILi48EEENS7_ILi256EEEEEELi256ENS_6half_tEfNS_4arch4Sm80ELb0ELb0ELb1ELb1ELb1ELb1ELb1ELb1EEENS1_21CollectiveEpilogueFwdINS6_IJS8_SA_S9_EEENS6_IJNS7_ILi1EEESI_SI_EEESC_SE_Li256ELb1ELb1ELb1ELb0EEENS1_36VarlenDynamicPersistentTileSchedulerILi128ELi48ELi256ELi256ELb1ELb1ELb0ELb0ELb1ELb1EEEEEEEEEvNT_6ParamsE:
	.zero		1608


//--------------------- .nv.constant0._ZN7cutlass13device_kernelIN5flash19enable_sm80_to_sm89INS1_16FlashAttnFwdSm80INS1_25CollectiveMainloopFwdSm80ILi8ELi1ELb0EN4cute5tupleIJNS5_1CILi128EEENS7_ILi64EEENS7_ILi256EEEEEELi256ENS_6half_tEfNS_4arch4Sm80ELb0ELb1ELb1ELb0ELb1ELb0ELb1ELb1EEENS1_21CollectiveEpilogueFwdINS6_IJS8_SA_S9_EEENS6_IJNS7_ILi1EEESI_SI_EEESC_SE_Li256ELb0ELb1ELb1ELb0EEENS1_19SingleTileSchedulerILb0ELb1ELb1ELi128EEEEEEEEEvNT_6ParamsE --------------------------
	.section	.nv.constant0._ZN7cutlass13device_kernelIN5flash19enable_sm80_to_sm89INS1_16FlashAttnFwdSm80INS1_25CollectiveMainloopFwdSm80ILi8ELi1ELb0EN4cute5tupleIJNS5_1CILi128EEENS7_ILi64EEENS7_ILi256EEEEEELi256ENS_6half_tEfNS_4arch4Sm80ELb0ELb1ELb1ELb0ELb1ELb0ELb1ELb1EEENS1_21CollectiveEpilogueFwdINS6_IJS8_SA_S9_EEENS6_IJNS7_ILi1EEESI_SI_EEESC_SE_Li256ELb0ELb1ELb1ELb0EEENS1_19SingleTileSchedulerILb0ELb1ELb1ELi128EEEEEEEEEvNT_6ParamsE,"a",@progbits
	.sectionflags	@""
	.align	4
.nv.constant0._ZN7cutlass13device_kernelIN5flash19enable_sm80_to_sm89INS1_16FlashAttnFwdSm80INS1_25CollectiveMainloopFwdSm80ILi8ELi1ELb0EN4cute5tupleIJNS5_1CILi128EEENS7_ILi64EEENS7_ILi256EEEEEELi256ENS_6half_tEfNS_4arch4Sm80ELb0ELb1ELb1ELb0ELb1ELb0ELb1ELb1EEENS1_21CollectiveEpilogueFwdINS6_IJS8_SA_S9_EEENS6_IJNS7_ILi1EEESI_SI_EEESC_SE_Li256ELb0ELb1ELb1ELb0EEENS1_19SingleTileSchedulerILb0ELb1ELb1ELi128EEEEEEEEEvNT_6ParamsE:
	.zero		1576


//--------------------- .nv.constant0._ZN7cutlass13device_kernelIN5flash19enable_sm80_to_sm89INS1_16FlashAttnFwdSm80INS1_25CollectiveMainloopFwdSm80ILi8ELi1ELb0EN4cute5tupleIJNS5_1CILi128EEENS7_ILi64EEENS7_ILi256EEEEEELi256ENS_6half_tEfNS_4arch4Sm80ELb0ELb1ELb1ELb1ELb1ELb0ELb1ELb1EEENS1_21CollectiveEpilogueFwdINS6_IJS8_SA_S9_EEENS6_IJNS7_ILi1EEESI_SI_EEESC_SE_Li256ELb1ELb1ELb1ELb0EEENS1_36VarlenDynamicPersistentTileSchedulerILi128ELi64ELi256ELi256ELb1ELb1ELb0ELb1ELb0ELb1EEEEEEEEEvNT_6ParamsE --------------------------
	.section	.nv.constant0._ZN7cutlass13device_kernelIN5flash19enable_sm80_to_sm89INS1_16FlashAttnFwdSm80INS1_25CollectiveMainloopFwdSm80ILi8ELi1ELb0EN4cute5tupleIJNS5_1CILi128EEENS7_ILi64EEENS7_ILi256EEEEEELi256ENS_6half_tEfNS_4arch4Sm80ELb0ELb1ELb1ELb1ELb1ELb0ELb1ELb1EEENS1_21CollectiveEpilogueFwdINS6_IJS8_SA_S9_EEENS6_IJNS7_ILi1EEESI_SI_EEESC_SE_Li256ELb1ELb1ELb1ELb0EEENS1_36VarlenDynamicPersistentTileSchedulerILi128ELi64ELi256ELi256ELb1ELb1ELb0ELb1ELb0ELb1EEEEEEEEEvNT_6ParamsE,"a",@progbits
	.sectionflags	@""
	.align	4
.nv.constant0._ZN7cutlass13device_kernelIN5flash19enable_sm80_to_sm89INS1_16FlashAttnFwdSm80INS1_25CollectiveMainloopFwdSm80ILi8ELi1ELb0EN4cute5tupleIJNS5_1CILi128EEENS7_ILi64EEENS7_ILi256EEEEEELi256ENS_6half_tEfNS_4arch4Sm80ELb0ELb1ELb1ELb1ELb1ELb0ELb1ELb1EEENS1_21CollectiveEpilogueFwdINS6_IJS8_SA_S9_EEENS6_IJNS7_ILi1EEESI_SI_EEESC_SE_Li256ELb1ELb1ELb1ELb0EEENS1_36VarlenDynamicPersistentTileSchedulerILi128ELi64ELi256ELi256ELb1ELb1ELb0ELb1ELb0ELb1EEEEEEEEEvNT_6ParamsE:
	.zero		1608


//--------------------- .nv.constant0._ZN7cutlass13device_kernelIN5flash19enable_sm80_to_sm89INS1_16FlashAttnFwdSm80INS1_25CollectiveMainloopFwdSm80ILi8ELi1ELb0EN4cute5tupleIJNS5_1CILi128EEENS7_ILi48EEENS7_ILi256EEEEEELi256ENS_6half_tEfNS_4arch4Sm80ELb0ELb1ELb1ELb1ELb1ELb1ELb1ELb1EEENS1_21CollectiveEpilogueFwdINS6_IJS8_SA_S9_EEENS6_IJNS7_ILi1EEESI_SI_EEESC_SE_Li256ELb1ELb1ELb1ELb0EEENS1_36VarlenDynamicPersistentTileSchedulerILi128ELi48ELi256ELi256ELb1ELb1ELb0ELb1ELb0ELb1EEEEEEEEEvNT_6ParamsE --------------------------
	.section	.nv.constant0._ZN7cutlass13device_kernelIN5flash19enable_sm80_to_sm89INS1_16FlashAttnFwdSm80INS1_25CollectiveMainloopFwdSm80ILi8ELi1ELb0EN4cute5tupleIJNS5_1CILi128EEENS7_ILi48EEENS7_ILi256EEEEEELi256ENS_6half_tEfNS_4arch4Sm80ELb0ELb1ELb1ELb1ELb1ELb1ELb1ELb1EEENS1_21CollectiveEpilogueFwdINS6_IJS8_SA_S9_EEENS6_IJNS7_ILi1EEESI_SI_EEESC_SE_Li256ELb1ELb1ELb1ELb0EEENS1_36VarlenDynamicPersistentTileSchedulerILi128ELi48ELi256ELi256ELb1ELb1ELb0ELb1ELb0ELb1EEEEEEEEEvNT_6ParamsE,"a",@progbits
	.sectionflags	@""
	.align	4
.nv.constant0._ZN7cutlass13device_kernelIN5flash19enable_sm80_to_sm89INS1_16FlashAttnFwdSm80INS1_25CollectiveMainloopFwdSm80ILi8ELi1ELb0EN4cute5tupleIJNS5_1CILi128EEENS7_ILi48EEENS7_ILi256EEEEEELi256ENS_6half_tEfNS_4arch4Sm80ELb0ELb1ELb1ELb1ELb1ELb1ELb1ELb1EEENS1_21CollectiveEpilogueFwdINS6_IJS8_SA_S9_EEENS6_IJNS7_ILi1EEESI_SI_EEESC_SE_Li256ELb1ELb1ELb1ELb0EEENS1_36VarlenDynamicPersistentTileSchedulerILi128ELi48ELi256ELi256ELb1ELb1ELb0ELb1ELb0ELb1EEEEEEEEEvNT_6ParamsE:
	.zero		1608


//--------------------- .nv.constant0._ZN7cutlass13device_kernelIN5flash19enable_sm80_to_sm89INS1_16FlashAttnFwdSm80INS1_25CollectiveMainloopFwdSm80ILi8ELi1ELb0EN4cute5tupleIJNS5_1CILi128EEENS7_ILi96EEENS7_ILi256EEEEEELi256ENS_6half_tEfNS_4arch4Sm80ELb1ELb0ELb1ELb0ELb1ELb0ELb1ELb1EEENS1_21CollectiveEpilogueFwdINS6_IJS8_SA_S9_EEENS6_IJNS7_ILi1EEESI_SI_EEESC_SE_Li256ELb0ELb1ELb1ELb0EEENS1_30DynamicPersistentTileSchedulerILi256ELi256ELb1ELb1ELb0EEEEEEEEEvNT_6ParamsE --------------------------
	.section	.nv.constant0._ZN7cutlass13device_kernelIN5flash19enable_sm80_to_sm89INS1_16FlashAttnFwdSm80INS1_25CollectiveMainloopFwdSm80ILi8ELi1ELb0EN4cute5tupleIJNS5_1CILi128EEENS7_ILi96EEENS7_ILi256EEEEEELi256ENS_6half_tEfNS_4arch4Sm80ELb1ELb0ELb1ELb0ELb1ELb0ELb1ELb1EEENS1_21CollectiveEpilogueFwdINS6_IJS8_SA_S9_EEENS6_IJNS7_ILi1EEESI_SI_EEESC_SE_Li256ELb0ELb1ELb1ELb0EEENS1_30DynamicPersistentTileSchedulerILi256ELi256ELb1ELb1ELb0EEEEEEEEEvNT_6ParamsE,"a",@progbits
	.sectionflags	@""
	.align	4
.nv.constant0._ZN7cutlass13device_kernelIN5flash19enable_sm80_to_sm89INS1_16FlashAttnFwdSm80INS1_25CollectiveMainloopFwdSm80ILi8ELi1ELb0EN4cute5tupleIJNS5_1CILi128EEENS7_ILi96EEENS7_ILi256EEEEEELi256ENS_6half_tEfNS_4arch4Sm80ELb1ELb0ELb1ELb0ELb1ELb0ELb1ELb1EEENS1_21CollectiveEpilogueFwdINS6_IJS8_SA_S9_EEENS6_IJNS7_ILi1EEESI_SI_EEESC_SE_Li256ELb0ELb1ELb1ELb0EEENS1_30DynamicPersistentTileSchedulerILi256ELi256ELb1ELb1ELb0EEEEEEEEEvNT_6ParamsE:
	.zero		1592


//--------------------- .nv.constant0._ZN7cutlass13device_kernelIN5flash19enable_sm80_to_sm89INS1_16FlashAttnFwdSm80INS1_25CollectiveMainloopFwdSm80ILi8ELi1ELb0EN4cute5tupleIJNS5_1CILi128EEENS7_ILi64EEENS7_ILi256EEEEEELi256ENS_6half_tEfNS_4arch4Sm80ELb1ELb0ELb1ELb1ELb1ELb0ELb1ELb1EEENS1_21CollectiveEpilogueFwdINS6_IJS8_SA_S9_EEENS6_IJNS7_ILi1EEESI_SI_EEESC_SE_Li256ELb1ELb1ELb1ELb0EEENS1_36VarlenDynamicPersistentTileSchedulerILi128ELi64ELi256ELi256ELb1ELb1ELb0ELb1ELb1ELb1EEEEEEEEEvNT_6ParamsE --------------------------
	.section	.nv.constant0._ZN7cutlass13device_kernelIN5flash19enable_sm80_to_sm89INS1_16FlashAttnFwdSm80INS1_25CollectiveMainloopFwdSm80ILi8ELi1ELb0EN4cute5tupleIJNS5_1CILi128EEENS7_ILi64EEENS7_ILi256EEEEEELi256ENS_6half_tEfNS_4arch4Sm80ELb1ELb0ELb1ELb1ELb1ELb0ELb1ELb1EEENS1_21CollectiveEpilogueFwdINS6_IJS8_SA_S9_EEENS6_IJNS7_ILi1EEESI_SI_EEESC_SE_Li256ELb1ELb1ELb1ELb0EEENS1_36VarlenDynamicPersistentTileSchedulerILi128ELi64ELi256ELi256ELb1ELb1ELb0ELb1ELb1ELb1EEEEEEEEEvNT_6ParamsE,"a",@progbits
	.sectionflags	@""
	.align	4
.nv.constant0._ZN7cutlass13device_kernelIN5flash19enable_sm80_to_sm89INS1_16FlashAttnFwdSm80INS1_25CollectiveMainloopFwdSm80ILi8ELi1ELb0EN4cute5tupleIJNS5_1CILi128EEENS7_ILi64EEENS7_ILi256EEEEEELi256ENS_6half_tEfNS_4arch4Sm80ELb1ELb0ELb1ELb1ELb1ELb0ELb1ELb1EEENS1_21CollectiveEpilogueFwdINS6_IJS8_SA_S9_EEENS6_IJNS7_ILi1EEESI_SI_EEESC_SE_Li256ELb1ELb1ELb1ELb0EEENS1_36VarlenDynamicPersistentTileSchedulerILi128ELi64ELi256ELi256ELb1ELb1ELb0ELb1ELb1ELb1EEEEEEEEEvNT_6ParamsE:
	.zero		1608


//--------------------- .nv.constant0._ZN7cutlass13device_kernelIN5flash19enable_sm80_to_sm89INS1_16FlashAttnFwdSm80INS1_25CollectiveMainloopFwdSm80ILi8ELi1ELb0EN4cute5tupleIJNS5_1CILi128EEENS7_ILi48EEENS7_ILi256EEEEEELi256ENS_6half_tEfNS_4arch4Sm80ELb1ELb0ELb1ELb1ELb1ELb1ELb1ELb1EEENS1_21CollectiveEpilogueFwdINS6_IJS8_SA_S9_EEENS6_IJNS7_ILi1EEESI_SI_EEESC_SE_Li256ELb1ELb1ELb1ELb0EEENS1_36VarlenDynamicPersistentTileSchedulerILi128ELi48ELi256ELi256ELb1ELb1ELb0ELb1ELb1ELb1EEEEEEEEEvNT_6ParamsE --------------------------
	.section	.nv.constant0._ZN7cutlass13device_kernelIN5flash19enable_sm80_to_sm89INS1_16FlashAttnFwdSm80INS1_25CollectiveMainloopFwdSm80ILi8ELi1ELb0EN4cute5tupleIJNS5_1CILi128EEENS7_ILi48EEENS7_ILi256EEEEEELi256ENS_6half_tEfNS_4arch4Sm80ELb1ELb0ELb1ELb1ELb1ELb1ELb1ELb1EEENS1_21CollectiveEpilogueFwdINS6_IJS8_SA_S9_EEENS6_IJNS7_ILi1EEESI_SI_EEESC_SE_Li256ELb1ELb1ELb1ELb0EEENS1_36VarlenDynamicPersistentTileSchedulerILi128ELi48ELi256ELi256ELb1ELb1ELb0ELb1ELb1ELb1EEEEEEEEEvNT_6ParamsE,"a",@progbits
	.sectionflags	@""
	.align	4
.nv.constant0._ZN7cutlass13device_kernelIN5flash19enable_sm80_to_sm89INS1_16FlashAttnFwdSm80INS1_25CollectiveMainloopFwdSm80ILi8ELi1ELb0EN4cute5tupleIJNS5_1CILi128EEENS7_ILi48EEENS7_ILi256EEEEEELi256ENS_6half_tEfNS_4arch4Sm80ELb1ELb0ELb1ELb1ELb1ELb1ELb1ELb1EEENS1_21CollectiveEpilogueFwdINS6_IJS8_SA_S9_EEENS6_IJNS7_ILi1EEESI_SI_EEESC_SE_Li256ELb1ELb1ELb1ELb0EEENS1_36VarlenDynamicPersistentTileSchedulerILi128ELi48ELi256ELi256ELb1ELb1ELb0ELb1ELb1ELb1EEEEEEEEEvNT_6ParamsE:
	.zero		1608


//--------------------- SYMBOLS --------------------------

	.type		.nv.reservedSmem.offset0,@object
	.size		.nv.reservedSmem.offset0,0x4
